// auto-generated by cutlass_sweep.gemm — config: {"arch": "sm_100", "cluster_m": 2, "cluster_n": 1, "dtype": "int8", "stages": 5, "tile_k": 128, "tile_m": 256, "tile_n": 64}
#include "cutlass/cutlass.h"
#include "cutlass/gemm/collective/collective_builder.hpp"
#include "cutlass/gemm/device/gemm_universal_adapter.h"
#include "cutlass/gemm/kernel/gemm_universal.hpp"
#include "cutlass/epilogue/collective/collective_builder.hpp"

using ElemA = int8_t;
using ElemB = int8_t;
using ElemCD = int8_t;
using Acc  = int32_t;
using TileShape    = cute::Shape<cute::_256, cute::_64, cute::_128>;
using ClusterShape = cute::Shape<cute::_2, cute::_1, cute::_1>;

using CollectiveEpilogue = typename cutlass::epilogue::collective::CollectiveBuilder<
    cutlass::arch::Sm100, cutlass::arch::OpClassTensorOp,
    TileShape, ClusterShape,
    cutlass::epilogue::collective::EpilogueTileAuto,
    Acc, Acc,
    ElemCD, cutlass::layout::RowMajor, 128 / cutlass::sizeof_bits<ElemCD>::value,
    ElemCD, cutlass::layout::RowMajor, 128 / cutlass::sizeof_bits<ElemCD>::value,
    cutlass::epilogue::collective::EpilogueScheduleAuto
  >::CollectiveOp;

using CollectiveMainloop = typename cutlass::gemm::collective::CollectiveBuilder<
    cutlass::arch::Sm100, cutlass::arch::OpClassTensorOp,
    ElemA, cutlass::layout::RowMajor, 128 / cutlass::sizeof_bits<ElemA>::value,
    ElemB, cutlass::layout::ColumnMajor, 128 / cutlass::sizeof_bits<ElemB>::value,
    Acc,
    TileShape, ClusterShape,
    cutlass::gemm::collective::StageCount<5>,
    cutlass::gemm::collective::KernelScheduleAuto
  >::CollectiveOp;

using GemmKernel = cutlass::gemm::kernel::GemmUniversal<
    cute::Shape<int,int,int,int>,
    CollectiveMainloop,
    CollectiveEpilogue
>;
using Gemm = cutlass::gemm::device::GemmUniversalAdapter<GemmKernel>;

// Force the device kernel symbol into the cubin without needing a host main.
auto* _anchor = &cutlass::device_kernel<GemmKernel>;


// ===== COMPILED SASS (sm_100a) =====

	.target	sm_100a

	.elftype	@"ET_EXEC"


//--------------------- .note.nv.tkinfo           --------------------------
	.section	.note.nv.tkinfo,"",@"SHT_NOTE"
	.sectionflags	@"SHF_NOTE_NV_TKINFO"
	.tkinfo
        /*0018*/ 	.word	0x00000002
        /*0030*/ 	.string	""
        /*0030*/ 	.string	"ptxas"
        /*0030*/ 	.string	"Cuda compilation tools, release 13.0, V13.0.88"
        /*0030*/ 	.string	"Build cuda_13.0.r13.0/compiler.36424714_0"
        /*0030*/ 	.string	"-arch sm_100a -m 64 "



//--------------------- .note.nv.cuinfo           --------------------------
	.section	.note.nv.cuinfo,"",@"SHT_NOTE"
	.sectionflags	@"SHF_NOTE_NV_CUINFO"
        /*0018*/ 	.short	0x0002
        /*001a*/ 	.short	0x0064
        /*001c*/ 	.short	0x0082
	.zero		2


//--------------------- .nv.info                  --------------------------
	.section	.nv.info,"",@"SHT_CUDA_INFO"
	.align	4


	//----- nvinfo : EIATTR_REGCOUNT
	.align		4
        /*0000*/ 	.byte	0x04, 0x2f
        /*0002*/ 	.short	(.L_19 - .L_18)
	.align		4
.L_18:
        /*0004*/ 	.word	index@(_ZN7cutlass13device_kernelINS_4gemm6kernel13GemmUniversalIN4cute5tupleIJiiiiEEENS1_10collective13CollectiveMmaINS1_35MainloopSm100TmaUmmaWarpSpecializedILi5ELi2ELi4ENS5_IJNS4_1CILi2EEENSA_ILi1EEESC_EEEEENS5_IJNSA_ILi256EEENSA_ILi64EEENSA_ILi128EEEEEEaNS5_IJlSC_lEEEaSJ_NS4_8TiledMMAINS4_8MMA_AtomIJNS4_21SM100_MMA_S8_2x1SM_SSIaaiLi256ELi64ELNS4_4UMMA5MajorE0ELSO_0ELNSN_8SaturateE0EEEEEENS4_6LayoutINS5_IJSC_SC_SC_EEENS5_IJNSA_ILi0EEESU_SU_EEEEENS5_IJNS4_10UnderscoreESX_SX_EEEEENS4_18SM100_TMA_2SM_LOADENS4_14ComposedLayoutINS4_7SwizzleILi3ELi4ELi3EEENS4_18smem_ptr_flag_bitsILi8EEENSS_INS5_IJNSA_ILi8EEESH_EEENS5_IJSH_SC_EEEEEEEvNS4_8identityES10_S1A_vS1B_EENS_8epilogue10collective18CollectiveEpilogueINS1D_23Sm100TmaWarpSpecializedILi1ELi1ELi64ELb0ELb0EEEJNS5_IJSH_SG_SH_EEENS5_IJNSS_ISH_SC_EENSS_ISG_SC_EEEEEaSJ_aSJ_NS1D_6fusion15FusionCallbacksIS1H_NS1M_17LinearCombinationIaiaiLNS_15FloatRoundStyleE2EEES1I_S1L_JEEENS4_5SM1004TMEM4LOAD26SM100_TMEM_LOAD_32dp32b64xENS4_13SM90_TMA_LOADENS11_INS12_ILi2ELi4ELi3EEES15_NSS_INS5_IJS16_SG_EEENS5_IJSG_SC_EEEEEEENS4_39AutoVectorizingCopyWithAssumedAlignmentILi128EEENS4_14SM90_TMA_STOREES21_S23_S23_EEEvvEEEEvNT_6ParamsE)
        /*0008*/ 	.word	0x000000c6


	//----- nvinfo : EIATTR_FRAME_SIZE
	.align		4
.L_19:
        /*000c*/ 	.byte	0x04, 0x11
        /*000e*/ 	.short	(.L_21 - .L_20)
	.align		4
.L_20:
        /*0010*/ 	.word	index@($__internal_2_$__cuda_sm10x_tcgen05_guardrail_trap_unallocated_columns_being_dealloced)
        /*0014*/ 	.word	0x00000000


	//----- nvinfo : EIATTR_FRAME_SIZE
	.align		4
.L_21:
        /*0018*/ 	.byte	0x04, 0x11
        /*001a*/ 	.short	(.L_23 - .L_22)
	.align		4
.L_22:
        /*001c*/ 	.word	index@($__internal_1_$__cuda_sm10x_tcgen05_guardrail_trap_phase_invalid_during_alloc)
        /*0020*/ 	.word	0x00000000


	//----- nvinfo : EIATTR_FRAME_SIZE
	.align		4
.L_23:
        /*0024*/ 	.byte	0x04, 0x11
        /*0026*/ 	.short	(.L_25 - .L_24)
	.align		4
.L_24:
        /*0028*/ 	.word	index@($__internal_0_$__cuda_sm10x_tcgen05_guardrail_trap_col_being_dealloced_not_returned_by_alloc)
        /*002c*/ 	.word	0x00000000


	//----- nvinfo : EIATTR_FRAME_SIZE
	.align		4
.L_25:
        /*0030*/ 	.byte	0x04, 0x11
        /*0032*/ 	.short	(.L_27 - .L_26)
	.align		4
.L_26:
        /*0034*/ 	.word	index@(_ZN7cutlass13device_kernelINS_4gemm6kernel13GemmUniversalIN4cute5tupleIJiiiiEEENS1_10collective13CollectiveMmaINS1_35MainloopSm100TmaUmmaWarpSpecializedILi5ELi2ELi4ENS5_IJNS4_1CILi2EEENSA_ILi1EEESC_EEEEENS5_IJNSA_ILi256EEENSA_ILi64EEENSA_ILi128EEEEEEaNS5_IJlSC_lEEEaSJ_NS4_8TiledMMAINS4_8MMA_AtomIJNS4_21SM100_MMA_S8_2x1SM_SSIaaiLi256ELi64ELNS4_4UMMA5MajorE0ELSO_0ELNSN_8SaturateE0EEEEEENS4_6LayoutINS5_IJSC_SC_SC_EEENS5_IJNSA_ILi0EEESU_SU_EEEEENS5_IJNS4_10UnderscoreESX_SX_EEEEENS4_18SM100_TMA_2SM_LOADENS4_14ComposedLayoutINS4_7SwizzleILi3ELi4ELi3EEENS4_18smem_ptr_flag_bitsILi8EEENSS_INS5_IJNSA_ILi8EEESH_EEENS5_IJSH_SC_EEEEEEEvNS4_8identityES10_S1A_vS1B_EENS_8epilogue10collective18CollectiveEpilogueINS1D_23Sm100TmaWarpSpecializedILi1ELi1ELi64ELb0ELb0EEEJNS5_IJSH_SG_SH_EEENS5_IJNSS_ISH_SC_EENSS_ISG_SC_EEEEEaSJ_aSJ_NS1D_6fusion15FusionCallbacksIS1H_NS1M_17LinearCombinationIaiaiLNS_15FloatRoundStyleE2EEES1I_S1L_JEEENS4_5SM1004TMEM4LOAD26SM100_TMEM_LOAD_32dp32b64xENS4_13SM90_TMA_LOADENS11_INS12_ILi2ELi4ELi3EEES15_NSS_INS5_IJS16_SG_EEENS5_IJSG_SC_EEEEEEENS4_39AutoVectorizingCopyWithAssumedAlignmentILi128EEENS4_14SM90_TMA_STOREES21_S23_S23_EEEvvEEEEvNT_6ParamsE)
        /*0038*/ 	.word	0x00000000


	//----- nvinfo : EIATTR_MIN_STACK_SIZE
	.align		4
.L_27:
        /*003c*/ 	.byte	0x04, 0x12
        /*003e*/ 	.short	(.L_29 - .L_28)
	.align		4
.L_28:
        /*0040*/ 	.word	index@(_ZN7cutlass13device_kernelINS_4gemm6kernel13GemmUniversalIN4cute5tupleIJiiiiEEENS1_10collective13CollectiveMmaINS1_35MainloopSm100TmaUmmaWarpSpecializedILi5ELi2ELi4ENS5_IJNS4_1CILi2EEENSA_ILi1EEESC_EEEEENS5_IJNSA_ILi256EEENSA_ILi64EEENSA_ILi128EEEEEEaNS5_IJlSC_lEEEaSJ_NS4_8TiledMMAINS4_8MMA_AtomIJNS4_21SM100_MMA_S8_2x1SM_SSIaaiLi256ELi64ELNS4_4UMMA5MajorE0ELSO_0ELNSN_8SaturateE0EEEEEENS4_6LayoutINS5_IJSC_SC_SC_EEENS5_IJNSA_ILi0EEESU_SU_EEEEENS5_IJNS4_10UnderscoreESX_SX_EEEEENS4_18SM100_TMA_2SM_LOADENS4_14ComposedLayoutINS4_7SwizzleILi3ELi4ELi3EEENS4_18smem_ptr_flag_bitsILi8EEENSS_INS5_IJNSA_ILi8EEESH_EEENS5_IJSH_SC_EEEEEEEvNS4_8identityES10_S1A_vS1B_EENS_8epilogue10collective18CollectiveEpilogueINS1D_23Sm100TmaWarpSpecializedILi1ELi1ELi64ELb0ELb0EEEJNS5_IJSH_SG_SH_EEENS5_IJNSS_ISH_SC_EENSS_ISG_SC_EEEEEaSJ_aSJ_NS1D_6fusion15FusionCallbacksIS1H_NS1M_17LinearCombinationIaiaiLNS_15FloatRoundStyleE2EEES1I_S1L_JEEENS4_5SM1004TMEM4LOAD26SM100_TMEM_LOAD_32dp32b64xENS4_13SM90_TMA_LOADENS11_INS12_ILi2ELi4ELi3EEES15_NSS_INS5_IJS16_SG_EEENS5_IJSG_SC_EEEEEEENS4_39AutoVectorizingCopyWithAssumedAlignmentILi128EEENS4_14SM90_TMA_STOREES21_S23_S23_EEEvvEEEEvNT_6ParamsE)
        /*0044*/ 	.word	0x00000000
.L_29:


//--------------------- .nv.compat                --------------------------
	.section	.nv.compat,"",@"SHT_CUDA_COMPAT_INFO"
	.align	4
        /*0000*/ 	.byte	0x02, 0x09, 0x01, 0x00, 0x02, 0x02, 0x03, 0x00, 0x02, 0x05, 0x06, 0x00, 0x03, 0x07, 0x01, 0x01
        /*0010*/ 	.byte	0x02, 0x03, 0x01, 0x00, 0x02, 0x06, 0x01, 0x00, 0x04, 0x0b, 0x08, 0x00, 0x01, 0x00, 0x00, 0x00
        /*0020*/ 	.byte	0x00, 0x00, 0x00, 0x00


//--------------------- .nv.info._ZN7cutlass13device_kernelINS_4gemm6kernel13GemmUniversalIN4cute5tupleIJiiiiEEENS1_10collective13CollectiveMmaINS1_35MainloopSm100TmaUmmaWarpSpecializedILi5ELi2ELi4ENS5_IJNS4_1CILi2EEENSA_ILi1EEESC_EEEEENS5_IJNSA_ILi256EEENSA_ILi64EEENSA_ILi128EEEEEEaNS5_IJlSC_lEEEaSJ_NS4_8TiledMMAINS4_8MMA_AtomIJNS4_21SM100_MMA_S8_2x1SM_SSIaaiLi256ELi64ELNS4_4UMMA5MajorE0ELSO_0ELNSN_8SaturateE0EEEEEENS4_6LayoutINS5_IJSC_SC_SC_EEENS5_IJNSA_ILi0EEESU_SU_EEEEENS5_IJNS4_10UnderscoreESX_SX_EEEEENS4_18SM100_TMA_2SM_LOADENS4_14ComposedLayoutINS4_7SwizzleILi3ELi4ELi3EEENS4_18smem_ptr_flag_bitsILi8EEENSS_INS5_IJNSA_ILi8EEESH_EEENS5_IJSH_SC_EEEEEEEvNS4_8identityES10_S1A_vS1B_EENS_8epilogue10collective18CollectiveEpilogueINS1D_23Sm100TmaWarpSpecializedILi1ELi1ELi64ELb0ELb0EEEJNS5_IJSH_SG_SH_EEENS5_IJNSS_ISH_SC_EENSS_ISG_SC_EEEEEaSJ_aSJ_NS1D_6fusion15FusionCallbacksIS1H_NS1M_17LinearCombinationIaiaiLNS_15FloatRoundStyleE2EEES1I_S1L_JEEENS4_5SM1004TMEM4LOAD26SM100_TMEM_LOAD_32dp32b64xENS4_13SM90_TMA_LOADENS11_INS12_ILi2ELi4ELi3EEES15_NSS_INS5_IJS16_SG_EEENS5_IJSG_SC_EEEEEEENS4_39AutoVectorizingCopyWithAssumedAlignmentILi128EEENS4_14SM90_TMA_STOREES21_S23_S23_EEEvvEEEEvNT_6ParamsE --------------------------
	.section	.nv.info._ZN7cutlass13device_kernelINS_4gemm6kernel13GemmUniversalIN4cute5tupleIJiiiiEEENS1_10collective13CollectiveMmaINS1_35MainloopSm100TmaUmmaWarpSpecializedILi5ELi2ELi4ENS5_IJNS4_1CILi2EEENSA_ILi1EEESC_EEEEENS5_IJNSA_ILi256EEENSA_ILi64EEENSA_ILi128EEEEEEaNS5_IJlSC_lEEEaSJ_NS4_8TiledMMAINS4_8MMA_AtomIJNS4_21SM100_MMA_S8_2x1SM_SSIaaiLi256ELi64ELNS4_4UMMA5MajorE0ELSO_0ELNSN_8SaturateE0EEEEEENS4_6LayoutINS5_IJSC_SC_SC_EEENS5_IJNSA_ILi0EEESU_SU_EEEEENS5_IJNS4_10UnderscoreESX_SX_EEEEENS4_18SM100_TMA_2SM_LOADENS4_14ComposedLayoutINS4_7SwizzleILi3ELi4ELi3EEENS4_18smem_ptr_flag_bitsILi8EEENSS_INS5_IJNSA_ILi8EEESH_EEENS5_IJSH_SC_EEEEEEEvNS4_8identityES10_S1A_vS1B_EENS_8epilogue10collective18CollectiveEpilogueINS1D_23Sm100TmaWarpSpecializedILi1ELi1ELi64ELb0ELb0EEEJNS5_IJSH_SG_SH_EEENS5_IJNSS_ISH_SC_EENSS_ISG_SC_EEEEEaSJ_aSJ_NS1D_6fusion15FusionCallbacksIS1H_NS1M_17LinearCombinationIaiaiLNS_15FloatRoundStyleE2EEES1I_S1L_JEEENS4_5SM1004TMEM4LOAD26SM100_TMEM_LOAD_32dp32b64xENS4_13SM90_TMA_LOADENS11_INS12_ILi2ELi4ELi3EEES15_NSS_INS5_IJS16_SG_EEENS5_IJSG_SC_EEEEEEENS4_39AutoVectorizingCopyWithAssumedAlignmentILi128EEENS4_14SM90_TMA_STOREES21_S23_S23_EEEvvEEEEvNT_6ParamsE,"",@"SHT_CUDA_INFO"
	.sectionflags	@""
	.align	4


	//----- nvinfo : EIATTR_CUDA_API_VERSION
	.align		4
        /*0000*/ 	.byte	0x04, 0x37
        /*0002*/ 	.short	(.L_31 - .L_30)
.L_30:
        /*0004*/ 	.word	0x00000082


	//----- nvinfo : EIATTR_KPARAM_INFO
	.align		4
.L_31:
        /*0008*/ 	.byte	0x04, 0x17
        /*000a*/ 	.short	(.L_33 - .L_32)
.L_32:
        /*000c*/ 	.word	0x00000000
        /*0010*/ 	.short	0x0000
        /*0012*/ 	.short	0x0000
        /*0014*/ 	.byte	0x00, 0xf0, 0x01, 0x20


	//----- nvinfo : EIATTR_AT_ENTRY_FRAGMENTS
	.align		4
.L_33:
        /*0018*/ 	.byte	0x04, 0x4f
        /*001a*/ 	.short	(.L_35 - .L_34)


	//   ....[0]....
.L_34:
        /*001c*/ 	.word	0x00000007


	//----- nvinfo : EIATTR_RESERVED_SMEM_USED
	.align		4
.L_35:
        /*0020*/ 	.byte	0x01, 0x41
	.zero		2


	//----- nvinfo : EIATTR_SPARSE_MMA_MASK
	.align		4
        /*0024*/ 	.byte	0x03, 0x50
        /*0026*/ 	.short	0x0000


	//----- nvinfo : EIATTR_TCGEN05_2CTA_USED
	.align		4
        /*0028*/ 	.byte	0x01, 0x52
	.zero		2


	//----- nvinfo : EIATTR_MAXREG_COUNT
	.align		4
        /*002c*/ 	.byte	0x03, 0x1b
        /*002e*/ 	.short	0x00ff


	//----- nvinfo : EIATTR_NUM_BARRIERS
	.align		4
        /*0030*/ 	.byte	0x02, 0x4c
        /*0032*/ 	.byte	0x07
	.zero		1


	//----- nvinfo : EIATTR_EXTERNS
	.align		4
        /*0034*/ 	.byte	0x04, 0x0f
        /*0036*/ 	.short	(.L_37 - .L_36)


	//   ....[0]....
	.align		4
.L_36:
        /*0038*/ 	.word	index@(__assertfail)


	//----- nvinfo : EIATTR_MERCURY_ISA_VERSION
	.align		4
.L_37:
        /*003c*/ 	.byte	0x03, 0x5f
        /*003e*/ 	.short	0x0101


	//----- nvinfo : EIATTR_INT_WARP_WIDE_INSTR_OFFSETS
	.align		4
        /*0040*/ 	.byte	0x04, 0x31
        /*0042*/ 	.short	(.L_39 - .L_38)


	//   ....[0]....
.L_38:
        /*0044*/ 	.word	0x00000cd0


	//   ....[1]....
        /*0048*/ 	.word	0x00000d70


	//   ....[2]....
        /*004c*/ 	.word	0x000020d0


	//   ....[3]....
        /*0050*/ 	.word	0x00004040


	//   ....[4]....
        /*0054*/ 	.word	0x00004060


	//   ....[5]....
        /*0058*/ 	.word	0x00004090


	//   ....[6]....
        /*005c*/ 	.word	0x00004aa0


	//   ....[7]....
        /*0060*/ 	.word	0x00004bc0


	//----- nvinfo : EIATTR_COOP_GROUP_MASK_REGIDS
	.align		4
.L_39:
        /*0064*/ 	.byte	0x04, 0x29
        /*0066*/ 	.short	(.L_41 - .L_40)


	//   ....[0]....
.L_40:
        /*0068*/ 	.word	0xffffffff


	//   ....[1]....
        /*006c*/ 	.word	0xffffffff


	//   ....[2]....
        /*0070*/ 	.word	0xffffffff


	//   ....[3]....
        /*0074*/ 	.word	0xffffffff


	//   ....[4]....
        /*0078*/ 	.word	0xffffffff


	//   ....[5]....
        /*007c*/ 	.word	0xffffffff


	//   ....[6]....
        /*0080*/ 	.word	0xffffffff


	//   ....[7]....
        /*0084*/ 	.word	0xffffffff


	//   ....[8]....
        /*0088*/ 	.word	0xffffffff


	//   ....[9]....
        /*008c*/ 	.word	0xffffffff


	//   ....[10]....
        /*0090*/ 	.word	0xffffffff


	//   ....[11]....
        /*0094*/ 	.word	0xffffffff


	//   ....[12]....
        /*0098*/ 	.word	0xffffffff


	//   ....[13]....
        /*009c*/ 	.word	0xffffffff


	//----- nvinfo : EIATTR_COOP_GROUP_INSTR_OFFSETS
	.align		4
.L_41:
        /*00a0*/ 	.byte	0x04, 0x28
        /*00a2*/ 	.short	(.L_43 - .L_42)


	//   ....[0]....
.L_42:
        /*00a4*/ 	.word	0x000000c0


	//   ....[1]....
        /*00a8*/ 	.word	0x00000500


	//   ....[2]....
        /*00ac*/ 	.word	0x000006a0


	//   ....[3]....
        /*00b0*/ 	.word	0x000007d0


	//   ....[4]....
        /*00b4*/ 	.word	0x000008c0


	//   ....[5]....
        /*00b8*/ 	.word	0x00000a20


	//   ....[6]....
        /*00bc*/ 	.word	0x00000bb0


	//   ....[7]....
        /*00c0*/ 	.word	0x00000df0


	//   ....[8]....
        /*00c4*/ 	.word	0x00001fb0


	//   ....[9]....
        /*00c8*/ 	.word	0x00002e20


	//   ....[10]....
        /*00cc*/ 	.word	0x000032f0


	//   ....[11]....
        /*00d0*/ 	.word	0x00003320


	//   ....[12]....
        /*00d4*/ 	.word	0x00003f40


	//   ....[13]....
        /*00d8*/ 	.word	0x00004150


	//----- nvinfo : EIATTR_VRC_CTA_INIT_COUNT
	.align		4
.L_43:
        /*00dc*/ 	.byte	0x02, 0x4a
        /*00de*/ 	.byte	0x80
	.zero		1


	//----- nvinfo : EIATTR_SYSCALL_OFFSETS
	.align		4
        /*00e0*/ 	.byte	0x04, 0x46
        /*00e2*/ 	.short	(.L_45 - .L_44)


	//   ....[0]....
.L_44:
        /*00e4*/ 	.word	0x000055c0


	//   ....[1]....
        /*00e8*/ 	.word	0x00005700


	//   ....[2]....
        /*00ec*/ 	.word	0x00005ea0


	//----- nvinfo : EIATTR_MBARRIER_INSTR_OFFSETS
	.align		4
.L_45:
        /*00f0*/ 	.byte	0x04, 0x39
        /*00f2*/ 	.short	(.L_47 - .L_46)


	//   ....[0]....
.L_46:
        /*00f4*/ 	.word	0x000005f0
        /*00f8*/ 	.word	0x000000ff
        /*00fc*/ 	.word	0x00000000
        /*0100*/ 	.short	0x0100
        /*0102*/ 	.byte	0x08
	.zero		1


	//   ....[1]....
        /*0104*/ 	.word	0x00000600
        /*0108*/ 	.word	0x000000ff
        /*010c*/ 	.word	0x00000028
        /*0110*/ 	.short	0x0100
        /*0112*/ 	.byte	0x08
	.zero		1


	//   ....[2]....
        /*0114*/ 	.word	0x00000610
        /*0118*/ 	.word	0x000000ff
        /*011c*/ 	.word	0x00000008
        /*0120*/ 	.short	0x0100
        /*0122*/ 	.byte	0x08
	.zero		1


	//   ....[3]....
        /*0124*/ 	.word	0x00000620
        /*0128*/ 	.word	0x000000ff
        /*012c*/ 	.word	0x00000030
        /*0130*/ 	.short	0x0100
        /*0132*/ 	.byte	0x08
	.zero		1


	//   ....[4]....
        /*0134*/ 	.word	0x00000630
        /*0138*/ 	.word	0x000000ff
        /*013c*/ 	.word	0x00000010
        /*0140*/ 	.short	0x0100
        /*0142*/ 	.byte	0x08
	.zero		1


	//   ....[5]....
        /*0144*/ 	.word	0x00000640
        /*0148*/ 	.word	0x000000ff
        /*014c*/ 	.word	0x00000038
        /*0150*/ 	.short	0x0100
        /*0152*/ 	.byte	0x08
	.zero		1


	//   ....[6]....
        /*0154*/ 	.word	0x00000650
        /*0158*/ 	.word	0x000000ff
        /*015c*/ 	.word	0x00000018
        /*0160*/ 	.short	0x0100
        /*0162*/ 	.byte	0x08
	.zero		1


	//   ....[7]....
        /*0164*/ 	.word	0x00000660
        /*0168*/ 	.word	0x000000ff
        /*016c*/ 	.word	0x00000040
        /*0170*/ 	.short	0x0100
        /*0172*/ 	.byte	0x08
	.zero		1


	//   ....[8]....
        /*0174*/ 	.word	0x00000670
        /*0178*/ 	.word	0x000000ff
        /*017c*/ 	.word	0x00000020
        /*0180*/ 	.short	0x0100
        /*0182*/ 	.byte	0x08
	.zero		1


	//   ....[9]....
        /*0184*/ 	.word	0x00000680
        /*0188*/ 	.word	0x000000ff
        /*018c*/ 	.word	0x00000048
        /*0190*/ 	.short	0x0100
        /*0192*/ 	.byte	0x08
	.zero		1


	//   ....[10]....
        /*0194*/ 	.word	0x000007a0
        /*0198*/ 	.word	0x000000ff
        /*019c*/ 	.word	0x00000050
        /*01a0*/ 	.short	0x0100
        /*01a2*/ 	.byte	0x09
	.zero		1


	//   ....[11]....
        /*01a4*/ 	.word	0x000007b0
        /*01a8*/ 	.word	0x000000ff
        /*01ac*/ 	.word	0x00000058
        /*01b0*/ 	.short	0x0100
        /*01b2*/ 	.byte	0x09
	.zero		1


	//   ....[12]....
        /*01b4*/ 	.word	0x00000890
        /*01b8*/ 	.word	0x000000ff
        /*01bc*/ 	.word	0x00000060
        /*01c0*/ 	.short	0x0100
        /*01c2*/ 	.byte	0x08
	.zero		1


	//   ....[13]....
        /*01c4*/ 	.word	0x000008a0
        /*01c8*/ 	.word	0x000000ff
        /*01cc*/ 	.word	0x00000068
        /*01d0*/ 	.short	0x0100
        /*01d2*/ 	.byte	0x08
	.zero		1


	//   ....[14]....
        /*01d4*/ 	.word	0x000009d0
        /*01d8*/ 	.word	0x000000ff
        /*01dc*/ 	.word	0x00000070
        /*01e0*/ 	.short	0x0100
        /*01e2*/ 	.byte	0x08
	.zero		1


	//   ....[15]....
        /*01e4*/ 	.word	0x000009e0
        /*01e8*/ 	.word	0x000000ff
        /*01ec*/ 	.word	0x00000080
        /*01f0*/ 	.short	0x0100
        /*01f2*/ 	.byte	0x08
	.zero		1


	//   ....[16]....
        /*01f4*/ 	.word	0x000009f0
        /*01f8*/ 	.word	0x000000ff
        /*01fc*/ 	.word	0x00000078
        /*0200*/ 	.short	0x0100
        /*0202*/ 	.byte	0x08
	.zero		1


	//   ....[17]....
        /*0204*/ 	.word	0x00000a00
        /*0208*/ 	.word	0x000000ff
        /*020c*/ 	.word	0x00000088
        /*0210*/ 	.short	0x0100
        /*0212*/ 	.byte	0x08
	.zero		1


	//   ....[18]....
        /*0214*/ 	.word	0x00000b20
        /*0218*/ 	.word	0x000000ff
        /*021c*/ 	.word	0x00000090
        /*0220*/ 	.short	0x0100
        /*0222*/ 	.byte	0x09
	.zero		1


	//   ....[19]....
        /*0224*/ 	.word	0x00000b30
        /*0228*/ 	.word	0x000000ff
        /*022c*/ 	.word	0x000000b0
        /*0230*/ 	.short	0x0100
        /*0232*/ 	.byte	0x09
	.zero		1


	//   ....[20]....
        /*0234*/ 	.word	0x00000b40
        /*0238*/ 	.word	0x000000ff
        /*023c*/ 	.word	0x00000098
        /*0240*/ 	.short	0x0100
        /*0242*/ 	.byte	0x09
	.zero		1


	//   ....[21]....
        /*0244*/ 	.word	0x00000b50
        /*0248*/ 	.word	0x000000ff
        /*024c*/ 	.word	0x000000b8
        /*0250*/ 	.short	0x0100
        /*0252*/ 	.byte	0x09
	.zero		1


	//   ....[22]....
        /*0254*/ 	.word	0x00000b60
        /*0258*/ 	.word	0x000000ff
        /*025c*/ 	.word	0x000000a0
        /*0260*/ 	.short	0x0100
        /*0262*/ 	.byte	0x09
	.zero		1


	//   ....[23]....
        /*0264*/ 	.word	0x00000b70
        /*0268*/ 	.word	0x000000ff
        /*026c*/ 	.word	0x000000c0
        /*0270*/ 	.short	0x0100
        /*0272*/ 	.byte	0x09
	.zero		1


	//   ....[24]....
        /*0274*/ 	.word	0x00000b80
        /*0278*/ 	.word	0x000000ff
        /*027c*/ 	.word	0x000000a8
        /*0280*/ 	.short	0x0100
        /*0282*/ 	.byte	0x09
	.zero		1


	//   ....[25]....
        /*0284*/ 	.word	0x00000b90
        /*0288*/ 	.word	0x000000ff
        /*028c*/ 	.word	0x000000c8
        /*0290*/ 	.short	0x0100
        /*0292*/ 	.byte	0x09
	.zero		1


	//   ....[26]....
        /*0294*/ 	.word	0x00000c80
        /*0298*/ 	.word	0x000000ff
        /*029c*/ 	.word	0x000000d0
        /*02a0*/ 	.short	0x0100
        /*02a2*/ 	.byte	0x08
	.zero		1


	//   ....[27]....
        /*02a4*/ 	.word	0x00000c90
        /*02a8*/ 	.word	0x000000ff
        /*02ac*/ 	.word	0x000000e0
        /*02b0*/ 	.short	0x0100
        /*02b2*/ 	.byte	0x08
	.zero		1


	//   ....[28]....
        /*02b4*/ 	.word	0x00000ca0
        /*02b8*/ 	.word	0x000000ff
        /*02bc*/ 	.word	0x000000d8
        /*02c0*/ 	.short	0x0100
        /*02c2*/ 	.byte	0x08
	.zero		1


	//   ....[29]....
        /*02c4*/ 	.word	0x00000cb0
        /*02c8*/ 	.word	0x000000ff
        /*02cc*/ 	.word	0x000000e8
        /*02d0*/ 	.short	0x0100
        /*02d2*/ 	.byte	0x08
	.zero		1


	//   ....[30]....
        /*02d4*/ 	.word	0x00000da0
        /*02d8*/ 	.word	0x000000ff
        /*02dc*/ 	.word	0x000000f0
        /*02e0*/ 	.short	0x0100
        /*02e2*/ 	.byte	0x06
	.zero		1


	//   ....[31]....
        /*02e4*/ 	.word	0x000017b0
        /*02e8*/ 	.word	0x00000003
        /*02ec*/ 	.word	0x000000e0
        /*02f0*/ 	.short	0x010a
        /*02f2*/ 	.byte	0xff
	.zero		1


	//   ....[32]....
        /*02f4*/ 	.word	0x000017e0
        /*02f8*/ 	.word	0x00000003
        /*02fc*/ 	.word	0x000000d0
        /*0300*/ 	.short	0x0101
        /*0302*/ 	.byte	0xff
	.zero		1


	//   ....[33]....
        /*0304*/ 	.word	0x000018e0
        /*0308*/ 	.word	0x000000ff
        /*030c*/ 	.word	0x00000028
        /*0310*/ 	.short	0x010a
        /*0312*/ 	.byte	0x08
	.zero		1


	//   ....[34]....
        /*0314*/ 	.word	0x000019b0
        /*0318*/ 	.word	0x000000ff
        /*031c*/ 	.word	0x00000028
        /*0320*/ 	.short	0x010a
        /*0322*/ 	.byte	0x21
	.zero		1


	//   ....[35]....
        /*0324*/ 	.word	0x00001b60
        /*0328*/ 	.word	0x000000ff
        /*032c*/ 	.word	0x00000028
        /*0330*/ 	.short	0x010a
        /*0332*/ 	.byte	0x08
	.zero		1


	//   ....[36]....
        /*0334*/ 	.word	0x00001c60
        /*0338*/ 	.word	0x000000ff
        /*033c*/ 	.word	0x00000068
        /*0340*/ 	.short	0x0101
        /*0342*/ 	.byte	0x04
	.zero		1


	//   ....[37]....
        /*0344*/ 	.word	0x00001c80
        /*0348*/ 	.word	0x000000ff
        /*034c*/ 	.word	0x00000028
        /*0350*/ 	.short	0x010a
        /*0352*/ 	.byte	0x08
	.zero		1


	//   ....[38]....
        /*0354*/ 	.word	0x00001d00
        /*0358*/ 	.word	0x000000ff
        /*035c*/ 	.word	0x00000028
        /*0360*/ 	.short	0x010a
        /*0362*/ 	.byte	0x11
	.zero		1


	//   ....[39]....
        /*0364*/ 	.word	0x00001e90
        /*0368*/ 	.word	0x000000ff
        /*036c*/ 	.word	0x00000028
        /*0370*/ 	.short	0x010a
        /*0372*/ 	.byte	0x08
	.zero		1


	//   ....[40]....
        /*0374*/ 	.word	0x00001fe0
        /*0378*/ 	.word	0x00000002
        /*037c*/ 	.word	0x00000070
        /*0380*/ 	.short	0x010a
        /*0382*/ 	.byte	0xff
	.zero		1


	//   ....[41]....
        /*0384*/ 	.word	0x000020a0
        /*0388*/ 	.word	0x00000002
        /*038c*/ 	.word	0x00000000
        /*0390*/ 	.short	0x0101
        /*0392*/ 	.byte	0xff
	.zero		1


	//   ....[42]....
        /*0394*/ 	.word	0x00002600
        /*0398*/ 	.word	0x000000ff
        /*039c*/ 	.word	0x00000000
        /*03a0*/ 	.short	0x010a
        /*03a2*/ 	.byte	0x05
	.zero		1


	//   ....[43]....
        /*03a4*/ 	.word	0x00002690
        /*03a8*/ 	.word	0x000000ff
        /*03ac*/ 	.word	0x00000000
        /*03b0*/ 	.short	0x010a
        /*03b2*/ 	.byte	0x05
	.zero		1


	//   ....[44]....
        /*03b4*/ 	.word	0x00002720
        /*03b8*/ 	.word	0x000000ff
        /*03bc*/ 	.word	0x00000000
        /*03c0*/ 	.short	0x010a
        /*03c2*/ 	.byte	0x05
	.zero		1


	//   ....[45]....
        /*03c4*/ 	.word	0x000027b0
        /*03c8*/ 	.word	0x000000ff
        /*03cc*/ 	.word	0x00000000
        /*03d0*/ 	.short	0x010a
        /*03d2*/ 	.byte	0x05
	.zero		1


	//   ....[46]....
        /*03d4*/ 	.word	0x00002850
        /*03d8*/ 	.word	0x00000000
        /*03dc*/ 	.word	0x00000000
        /*03e0*/ 	.short	0x010a
        /*03e2*/ 	.byte	0xff
	.zero		1


	//   ....[47]....
        /*03e4*/ 	.word	0x00002980
        /*03e8*/ 	.word	0x00000000
        /*03ec*/ 	.word	0x000000d0
        /*03f0*/ 	.short	0x010a
        /*03f2*/ 	.byte	0xff
	.zero		1


	//   ....[48]....
        /*03f4*/ 	.word	0x000029f0
        /*03f8*/ 	.word	0x00000004
        /*03fc*/ 	.word	0x00000000
        /*0400*/ 	.short	0x0101
        /*0402*/ 	.byte	0xff
	.zero		1


	//   ....[49]....
        /*0404*/ 	.word	0x00002a10
        /*0408*/ 	.word	0x000000ff
        /*040c*/ 	.word	0x00000080
        /*0410*/ 	.short	0x010a
        /*0412*/ 	.byte	0x05
	.zero		1


	//   ....[50]....
        /*0414*/ 	.word	0x00002b30
        /*0418*/ 	.word	0x00000000
        /*041c*/ 	.word	0x00000070
        /*0420*/ 	.short	0x010a
        /*0422*/ 	.byte	0xff
	.zero		1


	//   ....[51]....
        /*0424*/ 	.word	0x00002c30
        /*0428*/ 	.word	0x00000000
        /*042c*/ 	.word	0x00000000
        /*0430*/ 	.short	0x0101
        /*0432*/ 	.byte	0xff
	.zero		1


	//   ....[52]....
        /*0434*/ 	.word	0x00002cc0
        /*0438*/ 	.word	0x000000ff
        /*043c*/ 	.word	0x00000080
        /*0440*/ 	.short	0x0106
        /*0442*/ 	.byte	0x05
	.zero		1


	//   ....[53]....
        /*0444*/ 	.word	0x00002ce0
        /*0448*/ 	.word	0x000000ff
        /*044c*/ 	.word	0x00000080
        /*0450*/ 	.short	0x010a
        /*0452*/ 	.byte	0x05
	.zero		1


	//   ....[54]....
        /*0454*/ 	.word	0x00002d70
        /*0458*/ 	.word	0x000000ff
        /*045c*/ 	.word	0x00000080
        /*0460*/ 	.short	0x0106
        /*0462*/ 	.byte	0x04
	.zero		1


	//   ....[55]....
        /*0464*/ 	.word	0x00002db0
        /*0468*/ 	.word	0x00000000
        /*046c*/ 	.word	0x00000080
        /*0470*/ 	.short	0x010a
        /*0472*/ 	.byte	0xff
	.zero		1


	//   ....[56]....
        /*0474*/ 	.word	0x00002ff0
        /*0478*/ 	.word	0x000000ff
        /*047c*/ 	.word	0x00000008
        /*0480*/ 	.short	0x010a
        /*0482*/ 	.byte	0x06
	.zero		1


	//   ....[57]....
        /*0484*/ 	.word	0x00003010
        /*0488*/ 	.word	0x000000ff
        /*048c*/ 	.word	0x00000008
        /*0490*/ 	.short	0x010a
        /*0492*/ 	.byte	0x06
	.zero		1


	//   ....[58]....
        /*0494*/ 	.word	0x000031a0
        /*0498*/ 	.word	0x000000ff
        /*049c*/ 	.word	0x00000008
        /*04a0*/ 	.short	0x010a
        /*04a2*/ 	.byte	0x06
	.zero		1


	//   ....[59]....
        /*04a4*/ 	.word	0x000031c0
        /*04a8*/ 	.word	0x000000ff
        /*04ac*/ 	.word	0x00000008
        /*04b0*/ 	.short	0x010a
        /*04b2*/ 	.byte	0x06
	.zero		1


	//   ....[60]....
        /*04b4*/ 	.word	0x00003280
        /*04b8*/ 	.word	0x000000ff
        /*04bc*/ 	.word	0x00000000
        /*04c0*/ 	.short	0x0101
        /*04c2*/ 	.byte	0x07
	.zero		1


	//   ....[61]....
        /*04c4*/ 	.word	0x000035c0
        /*04c8*/ 	.word	0x00000000
        /*04cc*/ 	.word	0x00000070
        /*04d0*/ 	.short	0x010a
        /*04d2*/ 	.byte	0xff
	.zero		1


	//   ....[62]....
        /*04d4*/ 	.word	0x00003680
        /*04d8*/ 	.word	0x00000000
        /*04dc*/ 	.word	0x00000000
        /*04e0*/ 	.short	0x0101
        /*04e2*/ 	.byte	0xff
	.zero		1


	//   ....[63]....
        /*04e4*/ 	.word	0x00003740
        /*04e8*/ 	.word	0x000000ff
        /*04ec*/ 	.word	0x00000000
        /*04f0*/ 	.short	0x010a
        /*04f2*/ 	.byte	0x08
	.zero		1


	//   ....[64]....
        /*04f4*/ 	.word	0x00003750
        /*04f8*/ 	.word	0x000000ff
        /*04fc*/ 	.word	0x000000b0
        /*0500*/ 	.short	0x010a
        /*0502*/ 	.byte	0x09
	.zero		1


	//   ....[65]....
        /*0504*/ 	.word	0x00003800
        /*0508*/ 	.word	0x000000ff
        /*050c*/ 	.word	0x00000000
        /*0510*/ 	.short	0x010a
        /*0512*/ 	.byte	0x08
	.zero		1


	//   ....[66]....
        /*0514*/ 	.word	0x00003930
        /*0518*/ 	.word	0x000000ff
        /*051c*/ 	.word	0x00000000
        /*0520*/ 	.short	0x010a
        /*0522*/ 	.byte	0x1e
	.zero		1


	//   ....[67]....
        /*0524*/ 	.word	0x00003c30
        /*0528*/ 	.word	0x000000ff
        /*052c*/ 	.word	0x00000000
        /*0530*/ 	.short	0x010a
        /*0532*/ 	.byte	0x08
	.zero		1


	//   ....[68]....
        /*0534*/ 	.word	0x00003cc0
        /*0538*/ 	.word	0x000000ff
        /*053c*/ 	.word	0x00000000
        /*0540*/ 	.short	0x010a
        /*0542*/ 	.byte	0x08
	.zero		1


	//   ....[69]....
        /*0544*/ 	.word	0x00003d50
        /*0548*/ 	.word	0x000000ff
        /*054c*/ 	.word	0x00000000
        /*0550*/ 	.short	0x010a
        /*0552*/ 	.byte	0x08
	.zero		1


	//   ....[70]....
        /*0554*/ 	.word	0x00003df0
        /*0558*/ 	.word	0x00000000
        /*055c*/ 	.word	0x00000000
        /*0560*/ 	.short	0x010a
        /*0562*/ 	.byte	0xff
	.zero		1


	//   ....[71]....
        /*0564*/ 	.word	0x00003e30
        /*0568*/ 	.word	0x00000000
        /*056c*/ 	.word	0x00000000
        /*0570*/ 	.short	0x010a
        /*0572*/ 	.byte	0xff
	.zero		1


	//   ....[72]....
        /*0574*/ 	.word	0x00003ea0
        /*0578*/ 	.word	0x000000ff
        /*057c*/ 	.word	0x00000000
        /*0580*/ 	.short	0x0101
        /*0582*/ 	.byte	0x05
	.zero		1


	//   ....[73]....
        /*0584*/ 	.word	0x00003ee0
        /*0588*/ 	.word	0x000000ff
        /*058c*/ 	.word	0x000000f0
        /*0590*/ 	.short	0x010a
        /*0592*/ 	.byte	0x07
	.zero		1


	//   ....[74]....
        /*0594*/ 	.word	0x00003f30
        /*0598*/ 	.word	0x000000ff
        /*059c*/ 	.word	0x00000000
        /*05a0*/ 	.short	0x0101
        /*05a2*/ 	.byte	0x05
	.zero		1


	//   ....[75]....
        /*05a4*/ 	.word	0x00004340
        /*05a8*/ 	.word	0x00000000
        /*05ac*/ 	.word	0x00000070
        /*05b0*/ 	.short	0x010a
        /*05b2*/ 	.byte	0xff
	.zero		1


	//   ....[76]....
        /*05b4*/ 	.word	0x00004430
        /*05b8*/ 	.word	0x00000000
        /*05bc*/ 	.word	0x00000000
        /*05c0*/ 	.short	0x0101
        /*05c2*/ 	.byte	0xff
	.zero		1


	//   ....[77]....
        /*05c4*/ 	.word	0x00004750
        /*05c8*/ 	.word	0x000000ff
        /*05cc*/ 	.word	0x00000068
        /*05d0*/ 	.short	0x010a
        /*05d2*/ 	.byte	0x06
	.zero		1


	//   ....[78]....
        /*05d4*/ 	.word	0x000048d0
        /*05d8*/ 	.word	0x000000ff
        /*05dc*/ 	.word	0x00000058
        /*05e0*/ 	.short	0x010a
        /*05e2*/ 	.byte	0x06
	.zero		1


	//   ....[79]....
        /*05e4*/ 	.word	0x00004c00
        /*05e8*/ 	.word	0x000000ff
        /*05ec*/ 	.word	0x00000050
        /*05f0*/ 	.short	0x010b
        /*05f2*/ 	.byte	0x06
	.zero		1


	//   ....[80]....
        /*05f4*/ 	.word	0x00004c20
        /*05f8*/ 	.word	0x000000ff
        /*05fc*/ 	.word	0x00000000
        /*0600*/ 	.short	0x0101
        /*0602*/ 	.byte	0x25
	.zero		1


	//   ....[81]....
        /*0604*/ 	.word	0x00004c60
        /*0608*/ 	.word	0x00000000
        /*060c*/ 	.word	0x00000058
        /*0610*/ 	.short	0x010a
        /*0612*/ 	.byte	0xff
	.zero		1


	//   ....[82]....
        /*0614*/ 	.word	0x00004fd0
        /*0618*/ 	.word	0x00000000
        /*061c*/ 	.word	0x00000070
        /*0620*/ 	.short	0x010a
        /*0622*/ 	.byte	0xff
	.zero		1


	//   ....[83]....
        /*0624*/ 	.word	0x000050e0
        /*0628*/ 	.word	0x00000000
        /*062c*/ 	.word	0x00000000
        /*0630*/ 	.short	0x0101
        /*0632*/ 	.byte	0xff
	.zero		1


	//   ....[84]....
        /*0634*/ 	.word	0x00005a80
        /*0638*/ 	.word	0x000000ff
        /*063c*/ 	.word	0x00000050
        /*0640*/ 	.short	0x010a
        /*0642*/ 	.byte	0x2b
	.zero		1


	//   ....[85]....
        /*0644*/ 	.word	0x00005a90
        /*0648*/ 	.word	0x000000bb
        /*064c*/ 	.word	0x00000090
        /*0650*/ 	.short	0x010a
        /*0652*/ 	.byte	0xff
	.zero		1


	//   ....[86]....
        /*0654*/ 	.word	0x00005c20
        /*0658*/ 	.word	0x000000ff
        /*065c*/ 	.word	0x00000050
        /*0660*/ 	.short	0x010a
        /*0662*/ 	.byte	0x2b
	.zero		1


	//   ....[87]....
        /*0664*/ 	.word	0x00005d20
        /*0668*/ 	.word	0x000000ff
        /*066c*/ 	.word	0x00000000
        /*0670*/ 	.short	0x0101
        /*0672*/ 	.byte	0x04
	.zero		1


	//   ....[88]....
        /*0674*/ 	.word	0x00005d80
        /*0678*/ 	.word	0x000000bb
        /*067c*/ 	.word	0x00000090
        /*0680*/ 	.short	0x010a
        /*0682*/ 	.byte	0xff
	.zero		1


	//   ....[89]....
        /*0684*/ 	.word	0x00006020
        /*0688*/ 	.word	0x000000bb
        /*068c*/ 	.word	0x00000000
        /*0690*/ 	.short	0x0101
        /*0692*/ 	.byte	0xff
	.zero		1


	//   ....[90]....
        /*0694*/ 	.word	0x000072d0
        /*0698*/ 	.word	0x00000003
        /*069c*/ 	.word	0x000000e0
        /*06a0*/ 	.short	0x010a
        /*06a2*/ 	.byte	0xff
	.zero		1


	//   ....[91]....
        /*06a4*/ 	.word	0x00007330
        /*06a8*/ 	.word	0x00000002
        /*06ac*/ 	.word	0x00000028
        /*06b0*/ 	.short	0x010a
        /*06b2*/ 	.byte	0xff
	.zero		1


	//   ....[92]....
        /*06b4*/ 	.word	0x00007390
        /*06b8*/ 	.word	0x00000002
        /*06bc*/ 	.word	0x00000028
        /*06c0*/ 	.short	0x010a
        /*06c2*/ 	.byte	0xff
	.zero		1


	//   ....[93]....
        /*06c4*/ 	.word	0x000073e0
        /*06c8*/ 	.word	0x00000002
        /*06cc*/ 	.word	0x00000070
        /*06d0*/ 	.short	0x010a
        /*06d2*/ 	.byte	0xff
	.zero		1


	//   ....[94]....
        /*06d4*/ 	.word	0x00007440
        /*06d8*/ 	.word	0x00000000
        /*06dc*/ 	.word	0x00000000
        /*06e0*/ 	.short	0x010a
        /*06e2*/ 	.byte	0xff
	.zero		1


	//   ....[95]....
        /*06e4*/ 	.word	0x000074a0
        /*06e8*/ 	.word	0x00000000
        /*06ec*/ 	.word	0x00000000
        /*06f0*/ 	.short	0x010a
        /*06f2*/ 	.byte	0xff
	.zero		1


	//   ....[96]....
        /*06f4*/ 	.word	0x00007500
        /*06f8*/ 	.word	0x00000000
        /*06fc*/ 	.word	0x00000000
        /*0700*/ 	.short	0x010a
        /*0702*/ 	.byte	0xff
	.zero		1


	//   ....[97]....
        /*0704*/ 	.word	0x00007560
        /*0708*/ 	.word	0x00000000
        /*070c*/ 	.word	0x00000000
        /*0710*/ 	.short	0x010a
        /*0712*/ 	.byte	0xff
	.zero		1


	//   ....[98]....
        /*0714*/ 	.word	0x000075b0
        /*0718*/ 	.word	0x00000000
        /*071c*/ 	.word	0x000000d0
        /*0720*/ 	.short	0x010a
        /*0722*/ 	.byte	0xff
	.zero		1


	//   ....[99]....
        /*0724*/ 	.word	0x00007610
        /*0728*/ 	.word	0x00000000
        /*072c*/ 	.word	0x00000080
        /*0730*/ 	.short	0x010a
        /*0732*/ 	.byte	0xff
	.zero		1


	//   ....[100]....
        /*0734*/ 	.word	0x00007660
        /*0738*/ 	.word	0x00000000
        /*073c*/ 	.word	0x00000070
        /*0740*/ 	.short	0x010a
        /*0742*/ 	.byte	0xff
	.zero		1


	//   ....[101]....
        /*0744*/ 	.word	0x000076c0
        /*0748*/ 	.word	0x00000000
        /*074c*/ 	.word	0x00000080
        /*0750*/ 	.short	0x010a
        /*0752*/ 	.byte	0xff
	.zero		1


	//   ....[102]....
        /*0754*/ 	.word	0x00007720
        /*0758*/ 	.word	0x00000004
        /*075c*/ 	.word	0x00000008
        /*0760*/ 	.short	0x010a
        /*0762*/ 	.byte	0xff
	.zero		1


	//   ....[103]....
        /*0764*/ 	.word	0x00007800
        /*0768*/ 	.word	0x00000002
        /*076c*/ 	.word	0x00000008
        /*0770*/ 	.short	0x010a
        /*0772*/ 	.byte	0xff
	.zero		1


	//   ....[104]....
        /*0774*/ 	.word	0x00007850
        /*0778*/ 	.word	0x00000000
        /*077c*/ 	.word	0x00000070
        /*0780*/ 	.short	0x010a
        /*0782*/ 	.byte	0xff
	.zero		1


	//   ....[105]....
        /*0784*/ 	.word	0x000078b0
        /*0788*/ 	.word	0x00000000
        /*078c*/ 	.word	0x000000b0
        /*0790*/ 	.short	0x010a
        /*0792*/ 	.byte	0xff
	.zero		1


	//   ....[106]....
        /*0794*/ 	.word	0x00007910
        /*0798*/ 	.word	0x00000000
        /*079c*/ 	.word	0x00000000
        /*07a0*/ 	.short	0x010a
        /*07a2*/ 	.byte	0xff
	.zero		1


	//   ....[107]....
        /*07a4*/ 	.word	0x00007970
        /*07a8*/ 	.word	0x00000000
        /*07ac*/ 	.word	0x00000000
        /*07b0*/ 	.short	0x010a
        /*07b2*/ 	.byte	0xff
	.zero		1


	//   ....[108]....
        /*07b4*/ 	.word	0x000079d0
        /*07b8*/ 	.word	0x00000000
        /*07bc*/ 	.word	0x00000000
        /*07c0*/ 	.short	0x010a
        /*07c2*/ 	.byte	0xff
	.zero		1


	//   ....[109]....
        /*07c4*/ 	.word	0x00007a30
        /*07c8*/ 	.word	0x00000000
        /*07cc*/ 	.word	0x00000000
        /*07d0*/ 	.short	0x010a
        /*07d2*/ 	.byte	0xff
	.zero		1


	//   ....[110]....
        /*07d4*/ 	.word	0x00007a90
        /*07d8*/ 	.word	0x00000000
        /*07dc*/ 	.word	0x000000f0
        /*07e0*/ 	.short	0x010a
        /*07e2*/ 	.byte	0xff
	.zero		1


	//   ....[111]....
        /*07e4*/ 	.word	0x00007ae0
        /*07e8*/ 	.word	0x00000000
        /*07ec*/ 	.word	0x00000070
        /*07f0*/ 	.short	0x010a
        /*07f2*/ 	.byte	0xff
	.zero		1


	//   ....[112]....
        /*07f4*/ 	.word	0x00007b40
        /*07f8*/ 	.word	0x00000000
        /*07fc*/ 	.word	0x00000068
        /*0800*/ 	.short	0x010a
        /*0802*/ 	.byte	0xff
	.zero		1


	//   ....[113]....
        /*0804*/ 	.word	0x00007ba0
        /*0808*/ 	.word	0x00000003
        /*080c*/ 	.word	0x00000058
        /*0810*/ 	.short	0x010a
        /*0812*/ 	.byte	0xff
	.zero		1


	//   ....[114]....
        /*0814*/ 	.word	0x00007bf0
        /*0818*/ 	.word	0x00000000
        /*081c*/ 	.word	0x00000070
        /*0820*/ 	.short	0x010a
        /*0822*/ 	.byte	0xff
	.zero		1


	//   ....[115]....
        /*0824*/ 	.word	0x00007c50
        /*0828*/ 	.word	0x00000000
        /*082c*/ 	.word	0x00000050
        /*0830*/ 	.short	0x010a
        /*0832*/ 	.byte	0xff
	.zero		1


	//   ....[116]....
        /*0834*/ 	.word	0x00007ca0
        /*0838*/ 	.word	0x000000bb
        /*083c*/ 	.word	0x00000090
        /*0840*/ 	.short	0x010a
        /*0842*/ 	.byte	0xff
	.zero		1


	//----- nvinfo : EIATTR_NUM_MBARRIERS
	.align		4
.L_47:
        /*0844*/ 	.byte	0x03, 0x38
        /*0846*/ 	.short	0x001f


	//----- nvinfo : EIATTR_EXIT_INSTR_OFFSETS
	.align		4
        /*0848*/ 	.byte	0x04, 0x1c
        /*084a*/ 	.short	(.L_49 - .L_48)


	//   ....[0]....
.L_48:
        /*084c*/ 	.word	0x00002880


	//   ....[1]....
        /*0850*/ 	.word	0x00002d80


	//   ....[2]....
        /*0854*/ 	.word	0x00002de0


	//   ....[3]....
        /*0858*/ 	.word	0x00004160


	//   ....[4]....
        /*085c*/ 	.word	0x00004c90


	//   ....[5]....
        /*0860*/ 	.word	0x00004cd0


	//   ....[6]....
        /*0864*/ 	.word	0x000072c0


	//----- nvinfo : EIATTR_MAX_THREADS
	.align		4
.L_49:
        /*0868*/ 	.byte	0x04, 0x05
        /*086a*/ 	.short	(.L_51 - .L_50)
.L_50:
        /*086c*/ 	.word	0x00000100
        /*0870*/ 	.word	0x00000001
        /*0874*/ 	.word	0x00000001


	//----- nvinfo : EIATTR_CRS_STACK_SIZE
	.align		4
.L_51:
        /*0878*/ 	.byte	0x04, 0x1e
        /*087a*/ 	.short	(.L_53 - .L_52)
.L_52:
        /*087c*/ 	.word	0x00000000


	//----- nvinfo : EIATTR_CBANK_PARAM_SIZE
	.align		4
.L_53:
        /*0880*/ 	.byte	0x03, 0x19
        /*0882*/ 	.short	0x0800


	//----- nvinfo : EIATTR_PARAM_CBANK
	.align		4
        /*0884*/ 	.byte	0x04, 0x0a
        /*0886*/ 	.short	(.L_55 - .L_54)
	.align		4
.L_54:
        /*0888*/ 	.word	index@(.nv.constant0._ZN7cutlass13device_kernelINS_4gemm6kernel13GemmUniversalIN4cute5tupleIJiiiiEEENS1_10collective13CollectiveMmaINS1_35MainloopSm100TmaUmmaWarpSpecializedILi5ELi2ELi4ENS5_IJNS4_1CILi2EEENSA_ILi1EEESC_EEEEENS5_IJNSA_ILi256EEENSA_ILi64EEENSA_ILi128EEEEEEaNS5_IJlSC_lEEEaSJ_NS4_8TiledMMAINS4_8MMA_AtomIJNS4_21SM100_MMA_S8_2x1SM_SSIaaiLi256ELi64ELNS4_4UMMA5MajorE0ELSO_0ELNSN_8SaturateE0EEEEEENS4_6LayoutINS5_IJSC_SC_SC_EEENS5_IJNSA_ILi0EEESU_SU_EEEEENS5_IJNS4_10UnderscoreESX_SX_EEEEENS4_18SM100_TMA_2SM_LOADENS4_14ComposedLayoutINS4_7SwizzleILi3ELi4ELi3EEENS4_18smem_ptr_flag_bitsILi8EEENSS_INS5_IJNSA_ILi8EEESH_EEENS5_IJSH_SC_EEEEEEEvNS4_8identityES10_S1A_vS1B_EENS_8epilogue10collective18CollectiveEpilogueINS1D_23Sm100TmaWarpSpecializedILi1ELi1ELi64ELb0ELb0EEEJNS5_IJSH_SG_SH_EEENS5_IJNSS_ISH_SC_EENSS_ISG_SC_EEEEEaSJ_aSJ_NS1D_6fusion15FusionCallbacksIS1H_NS1M_17LinearCombinationIaiaiLNS_15FloatRoundStyleE2EEES1I_S1L_JEEENS4_5SM1004TMEM4LOAD26SM100_TMEM_LOAD_32dp32b64xENS4_13SM90_TMA_LOADENS11_INS12_ILi2ELi4ELi3EEES15_NSS_INS5_IJS16_SG_EEENS5_IJSG_SC_EEEEEEENS4_39AutoVectorizingCopyWithAssumedAlignmentILi128EEENS4_14SM90_TMA_STOREES21_S23_S23_EEEvvEEEEvNT_6ParamsE)
        /*088c*/ 	.short	0x0380
        /*088e*/ 	.short	0x0800


	//----- nvinfo : EIATTR_SW_WAR
	.align		4
.L_55:
        /*0890*/ 	.byte	0x04, 0x36
        /*0892*/ 	.short	(.L_57 - .L_56)
.L_56:
        /*0894*/ 	.word	0x00000008
.L_57:


//--------------------- .nv.callgraph             --------------------------
	.section	.nv.callgraph,"",@"SHT_CUDA_CALLGRAPH"
	.align	4
	.sectionentsize	8
	.align		4
        /*0000*/ 	.word	0x00000000
	.align		4
        /*0004*/ 	.word	0xffffffff
	.align		4
        /*0008*/ 	.word	index@(_ZN7cutlass13device_kernelINS_4gemm6kernel13GemmUniversalIN4cute5tupleIJiiiiEEENS1_10collective13CollectiveMmaINS1_35MainloopSm100TmaUmmaWarpSpecializedILi5ELi2ELi4ENS5_IJNS4_1CILi2EEENSA_ILi1EEESC_EEEEENS5_IJNSA_ILi256EEENSA_ILi64EEENSA_ILi128EEEEEEaNS5_IJlSC_lEEEaSJ_NS4_8TiledMMAINS4_8MMA_AtomIJNS4_21SM100_MMA_S8_2x1SM_SSIaaiLi256ELi64ELNS4_4UMMA5MajorE0ELSO_0ELNSN_8SaturateE0EEEEEENS4_6LayoutINS5_IJSC_SC_SC_EEENS5_IJNSA_ILi0EEESU_SU_EEEEENS5_IJNS4_10UnderscoreESX_SX_EEEEENS4_18SM100_TMA_2SM_LOADENS4_14ComposedLayoutINS4_7SwizzleILi3ELi4ELi3EEENS4_18smem_ptr_flag_bitsILi8EEENSS_INS5_IJNSA_ILi8EEESH_EEENS5_IJSH_SC_EEEEEEEvNS4_8identityES10_S1A_vS1B_EENS_8epilogue10collective18CollectiveEpilogueINS1D_23Sm100TmaWarpSpecializedILi1ELi1ELi64ELb0ELb0EEEJNS5_IJSH_SG_SH_EEENS5_IJNSS_ISH_SC_EENSS_ISG_SC_EEEEEaSJ_aSJ_NS1D_6fusion15FusionCallbacksIS1H_NS1M_17LinearCombinationIaiaiLNS_15FloatRoundStyleE2EEES1I_S1L_JEEENS4_5SM1004TMEM4LOAD26SM100_TMEM_LOAD_32dp32b64xENS4_13SM90_TMA_LOADENS11_INS12_ILi2ELi4ELi3EEES15_NSS_INS5_IJS16_SG_EEENS5_IJSG_SC_EEEEEEENS4_39AutoVectorizingCopyWithAssumedAlignmentILi128EEENS4_14SM90_TMA_STOREES21_S23_S23_EEEvvEEEEvNT_6ParamsE)
	.align		4
        /*000c*/ 	.word	index@(__assertfail)
	.align		4
        /*0010*/ 	.word	0x00000000
	.align		4
        /*0014*/ 	.word	0xfffffffe
	.align		4
        /*0018*/ 	.word	0x00000000
	.align		4
        /*001c*/ 	.word	0xfffffffd
	.align		4
        /*0020*/ 	.word	0x00000000
	.align		4
        /*0024*/ 	.word	0xfffffffc


//--------------------- .nv.constant4             --------------------------
	.section	.nv.constant4,"a",@progbits
	.align	8
	.align		8
.nv.constant4:
        /*0000*/ 	.dword	__assertfail
	.align		8
        /*0008*/ 	.dword	__unnamed_1
	.align		8
        /*0010*/ 	.dword	__unnamed_2
	.align		8
        /*0018*/ 	.dword	_ZN39_INTERNAL_c61ff048_4_k_cu_0c6dc7c1_99204cuda3std3__45__cpo5beginE
	.align		8
        /*0020*/ 	.dword	_ZN39_INTERNAL_c61ff048_4_k_cu_0c6dc7c1_99204cuda3std3__45__cpo3endE
	.align		8
        /*0028*/ 	.dword	_ZN39_INTERNAL_c61ff048_4_k_cu_0c6dc7c1_99204cuda3std3__45__cpo6cbeginE
	.align		8
        /*0030*/ 	.dword	_ZN39_INTERNAL_c61ff048_4_k_cu_0c6dc7c1_99204cuda3std3__45__cpo4cendE
	.align		8
        /*0038*/ 	.dword	_ZN39_INTERNAL_c61ff048_4_k_cu_0c6dc7c1_99204cuda3std3__441_GLOBAL__N__c61ff048_4_k_cu_0c6dc7c1_99206ignoreE
	.align		8
        /*0040*/ 	.dword	_ZN39_INTERNAL_c61ff048_4_k_cu_0c6dc7c1_99204cuda3std3__419piecewise_constructE
	.align		8
        /*0048*/ 	.dword	_ZN39_INTERNAL_c61ff048_4_k_cu_0c6dc7c1_99204cuda3std3__48in_placeE
	.align		8
        /*0050*/ 	.dword	_ZN39_INTERNAL_c61ff048_4_k_cu_0c6dc7c1_99204cuda3std6ranges3__45__cpo4swapE
	.align		8
        /*0058*/ 	.dword	_ZN39_INTERNAL_c61ff048_4_k_cu_0c6dc7c1_99204cuda3std6ranges3__45__cpo9iter_moveE
	.align		8
        /*0060*/ 	.dword	_ZN39_INTERNAL_c61ff048_4_k_cu_0c6dc7c1_99204cute7productE
	.align		8
        /*0068*/ 	.dword	_ZN39_INTERNAL_c61ff048_4_k_cu_0c6dc7c1_99204cute1_E
	.align		8
        /*0070*/ 	.dword	$str$25
	.align		8
        /*0078*/ 	.dword	$str$26
	.align		8
        /*0080*/ 	.dword	$str$27
	.align		8
        /*0088*/ 	.dword	$str$28


//--------------------- .text._ZN7cutlass13device_kernelINS_4gemm6kernel13GemmUniversalIN4cute5tupleIJiiiiEEENS1_10collective13CollectiveMmaINS1_35MainloopSm100TmaUmmaWarpSpecializedILi5ELi2ELi4ENS5_IJNS4_1CILi2EEENSA_ILi1EEESC_EEEEENS5_IJNSA_ILi256EEENSA_ILi64EEENSA_ILi128EEEEEEaNS5_IJlSC_lEEEaSJ_NS4_8TiledMMAINS4_8MMA_AtomIJNS4_21SM100_MMA_S8_2x1SM_SSIaaiLi256ELi64ELNS4_4UMMA5MajorE0ELSO_0ELNSN_8SaturateE0EEEEEENS4_6LayoutINS5_IJSC_SC_SC_EEENS5_IJNSA_ILi0EEESU_SU_EEEEENS5_IJNS4_10UnderscoreESX_SX_EEEEENS4_18SM100_TMA_2SM_LOADENS4_14ComposedLayoutINS4_7SwizzleILi3ELi4ELi3EEENS4_18smem_ptr_flag_bitsILi8EEENSS_INS5_IJNSA_ILi8EEESH_EEENS5_IJSH_SC_EEEEEEEvNS4_8identityES10_S1A_vS1B_EENS_8epilogue10collective18CollectiveEpilogueINS1D_23Sm100TmaWarpSpecializedILi1ELi1ELi64ELb0ELb0EEEJNS5_IJSH_SG_SH_EEENS5_IJNSS_ISH_SC_EENSS_ISG_SC_EEEEEaSJ_aSJ_NS1D_6fusion15FusionCallbacksIS1H_NS1M_17LinearCombinationIaiaiLNS_15FloatRoundStyleE2EEES1I_S1L_JEEENS4_5SM1004TMEM4LOAD26SM100_TMEM_LOAD_32dp32b64xENS4_13SM90_TMA_LOADENS11_INS12_ILi2ELi4ELi3EEES15_NSS_INS5_IJS16_SG_EEENS5_IJSG_SC_EEEEEEENS4_39AutoVectorizingCopyWithAssumedAlignmentILi128EEENS4_14SM90_TMA_STOREES21_S23_S23_EEEvvEEEEvNT_6ParamsE --------------------------
	.section	.text._ZN7cutlass13device_kernelINS_4gemm6kernel13GemmUniversalIN4cute5tupleIJiiiiEEENS1_10collective13CollectiveMmaINS1_35MainloopSm100TmaUmmaWarpSpecializedILi5ELi2ELi4ENS5_IJNS4_1CILi2EEENSA_ILi1EEESC_EEEEENS5_IJNSA_ILi256EEENSA_ILi64EEENSA_ILi128EEEEEEaNS5_IJlSC_lEEEaSJ_NS4_8TiledMMAINS4_8MMA_AtomIJNS4_21SM100_MMA_S8_2x1SM_SSIaaiLi256ELi64ELNS4_4UMMA5MajorE0ELSO_0ELNSN_8SaturateE0EEEEEENS4_6LayoutINS5_IJSC_SC_SC_EEENS5_IJNSA_ILi0EEESU_SU_EEEEENS5_IJNS4_10UnderscoreESX_SX_EEEEENS4_18SM100_TMA_2SM_LOADENS4_14ComposedLayoutINS4_7SwizzleILi3ELi4ELi3EEENS4_18smem_ptr_flag_bitsILi8EEENSS_INS5_IJNSA_ILi8EEESH_EEENS5_IJSH_SC_EEEEEEEvNS4_8identityES10_S1A_vS1B_EENS_8epilogue10collective18CollectiveEpilogueINS1D_23Sm100TmaWarpSpecializedILi1ELi1ELi64ELb0ELb0EEEJNS5_IJSH_SG_SH_EEENS5_IJNSS_ISH_SC_EENSS_ISG_SC_EEEEEaSJ_aSJ_NS1D_6fusion15FusionCallbacksIS1H_NS1M_17LinearCombinationIaiaiLNS_15FloatRoundStyleE2EEES1I_S1L_JEEENS4_5SM1004TMEM4LOAD26SM100_TMEM_LOAD_32dp32b64xENS4_13SM90_TMA_LOADENS11_INS12_ILi2ELi4ELi3EEES15_NSS_INS5_IJS16_SG_EEENS5_IJSG_SC_EEEEEEENS4_39AutoVectorizingCopyWithAssumedAlignmentILi128EEENS4_14SM90_TMA_STOREES21_S23_S23_EEEvvEEEEvNT_6ParamsE,"ax",@progbits
	.align	128
.text._ZN7cutlass13device_kernelINS_4gemm6kernel13GemmUniversalIN4cute5tupleIJiiiiEEENS1_10collective13CollectiveMmaINS1_35MainloopSm100TmaUmmaWarpSpecializedILi5ELi2ELi4ENS5_IJNS4_1CILi2EEENSA_ILi1EEESC_EEEEENS5_IJNSA_ILi256EEENSA_ILi64EEENSA_ILi128EEEEEEaNS5_IJlSC_lEEEaSJ_NS4_8TiledMMAINS4_8MMA_AtomIJNS4_21SM100_MMA_S8_2x1SM_SSIaaiLi256ELi64ELNS4_4UMMA5MajorE0ELSO_0ELNSN_8SaturateE0EEEEEENS4_6LayoutINS5_IJSC_SC_SC_EEENS5_IJNSA_ILi0EEESU_SU_EEEEENS5_IJNS4_10UnderscoreESX_SX_EEEEENS4_18SM100_TMA_2SM_LOADENS4_14ComposedLayoutINS4_7SwizzleILi3ELi4ELi3EEENS4_18smem_ptr_flag_bitsILi8EEENSS_INS5_IJNSA_ILi8EEESH_EEENS5_IJSH_SC_EEEEEEEvNS4_8identityES10_S1A_vS1B_EENS_8epilogue10collective18CollectiveEpilogueINS1D_23Sm100TmaWarpSpecializedILi1ELi1ELi64ELb0ELb0EEEJNS5_IJSH_SG_SH_EEENS5_IJNSS_ISH_SC_EENSS_ISG_SC_EEEEEaSJ_aSJ_NS1D_6fusion15FusionCallbacksIS1H_NS1M_17LinearCombinationIaiaiLNS_15FloatRoundStyleE2EEES1I_S1L_JEEENS4_5SM1004TMEM4LOAD26SM100_TMEM_LOAD_32dp32b64xENS4_13SM90_TMA_LOADENS11_INS12_ILi2ELi4ELi3EEES15_NSS_INS5_IJS16_SG_EEENS5_IJSG_SC_EEEEEEENS4_39AutoVectorizingCopyWithAssumedAlignmentILi128EEENS4_14SM90_TMA_STOREES21_S23_S23_EEEvvEEEEvNT_6ParamsE:
        .type           _ZN7cutlass13device_kernelINS_4gemm6kernel13GemmUniversalIN4cute5tupleIJiiiiEEENS1_10collective13CollectiveMmaINS1_35MainloopSm100TmaUmmaWarpSpecializedILi5ELi2ELi4ENS5_IJNS4_1CILi2EEENSA_ILi1EEESC_EEEEENS5_IJNSA_ILi256EEENSA_ILi64EEENSA_ILi128EEEEEEaNS5_IJlSC_lEEEaSJ_NS4_8TiledMMAINS4_8MMA_AtomIJNS4_21SM100_MMA_S8_2x1SM_SSIaaiLi256ELi64ELNS4_4UMMA5MajorE0ELSO_0ELNSN_8SaturateE0EEEEEENS4_6LayoutINS5_IJSC_SC_SC_EEENS5_IJNSA_ILi0EEESU_SU_EEEEENS5_IJNS4_10UnderscoreESX_SX_EEEEENS4_18SM100_TMA_2SM_LOADENS4_14ComposedLayoutINS4_7SwizzleILi3ELi4ELi3EEENS4_18smem_ptr_flag_bitsILi8EEENSS_INS5_IJNSA_ILi8EEESH_EEENS5_IJSH_SC_EEEEEEEvNS4_8identityES10_S1A_vS1B_EENS_8epilogue10collective18CollectiveEpilogueINS1D_23Sm100TmaWarpSpecializedILi1ELi1ELi64ELb0ELb0EEEJNS5_IJSH_SG_SH_EEENS5_IJNSS_ISH_SC_EENSS_ISG_SC_EEEEEaSJ_aSJ_NS1D_6fusion15FusionCallbacksIS1H_NS1M_17LinearCombinationIaiaiLNS_15FloatRoundStyleE2EEES1I_S1L_JEEENS4_5SM1004TMEM4LOAD26SM100_TMEM_LOAD_32dp32b64xENS4_13SM90_TMA_LOADENS11_INS12_ILi2ELi4ELi3EEES15_NSS_INS5_IJS16_SG_EEENS5_IJSG_SC_EEEEEEENS4_39AutoVectorizingCopyWithAssumedAlignmentILi128EEENS4_14SM90_TMA_STOREES21_S23_S23_EEEvvEEEEvNT_6ParamsE,@function
        .size           _ZN7cutlass13device_kernelINS_4gemm6kernel13GemmUniversalIN4cute5tupleIJiiiiEEENS1_10collective13CollectiveMmaINS1_35MainloopSm100TmaUmmaWarpSpecializedILi5ELi2ELi4ENS5_IJNS4_1CILi2EEENSA_ILi1EEESC_EEEEENS5_IJNSA_ILi256EEENSA_ILi64EEENSA_ILi128EEEEEEaNS5_IJlSC_lEEEaSJ_NS4_8TiledMMAINS4_8MMA_AtomIJNS4_21SM100_MMA_S8_2x1SM_SSIaaiLi256ELi64ELNS4_4UMMA5MajorE0ELSO_0ELNSN_8SaturateE0EEEEEENS4_6LayoutINS5_IJSC_SC_SC_EEENS5_IJNSA_ILi0EEESU_SU_EEEEENS5_IJNS4_10UnderscoreESX_SX_EEEEENS4_18SM100_TMA_2SM_LOADENS4_14ComposedLayoutINS4_7SwizzleILi3ELi4ELi3EEENS4_18smem_ptr_flag_bitsILi8EEENSS_INS5_IJNSA_ILi8EEESH_EEENS5_IJSH_SC_EEEEEEEvNS4_8identityES10_S1A_vS1B_EENS_8epilogue10collective18CollectiveEpilogueINS1D_23Sm100TmaWarpSpecializedILi1ELi1ELi64ELb0ELb0EEEJNS5_IJSH_SG_SH_EEENS5_IJNSS_ISH_SC_EENSS_ISG_SC_EEEEEaSJ_aSJ_NS1D_6fusion15FusionCallbacksIS1H_NS1M_17LinearCombinationIaiaiLNS_15FloatRoundStyleE2EEES1I_S1L_JEEENS4_5SM1004TMEM4LOAD26SM100_TMEM_LOAD_32dp32b64xENS4_13SM90_TMA_LOADENS11_INS12_ILi2ELi4ELi3EEES15_NSS_INS5_IJS16_SG_EEENS5_IJSG_SC_EEEEEEENS4_39AutoVectorizingCopyWithAssumedAlignmentILi128EEENS4_14SM90_TMA_STOREES21_S23_S23_EEEvvEEEEvNT_6ParamsE,(.L_x_152 - _ZN7cutlass13device_kernelINS_4gemm6kernel13GemmUniversalIN4cute5tupleIJiiiiEEENS1_10collective13CollectiveMmaINS1_35MainloopSm100TmaUmmaWarpSpecializedILi5ELi2ELi4ENS5_IJNS4_1CILi2EEENSA_ILi1EEESC_EEEEENS5_IJNSA_ILi256EEENSA_ILi64EEENSA_ILi128EEEEEEaNS5_IJlSC_lEEEaSJ_NS4_8TiledMMAINS4_8MMA_AtomIJNS4_21SM100_MMA_S8_2x1SM_SSIaaiLi256ELi64ELNS4_4UMMA5MajorE0ELSO_0ELNSN_8SaturateE0EEEEEENS4_6LayoutINS5_IJSC_SC_SC_EEENS5_IJNSA_ILi0EEESU_SU_EEEEENS5_IJNS4_10UnderscoreESX_SX_EEEEENS4_18SM100_TMA_2SM_LOADENS4_14ComposedLayoutINS4_7SwizzleILi3ELi4ELi3EEENS4_18smem_ptr_flag_bitsILi8EEENSS_INS5_IJNSA_ILi8EEESH_EEENS5_IJSH_SC_EEEEEEEvNS4_8identityES10_S1A_vS1B_EENS_8epilogue10collective18CollectiveEpilogueINS1D_23Sm100TmaWarpSpecializedILi1ELi1ELi64ELb0ELb0EEEJNS5_IJSH_SG_SH_EEENS5_IJNSS_ISH_SC_EENSS_ISG_SC_EEEEEaSJ_aSJ_NS1D_6fusion15FusionCallbacksIS1H_NS1M_17LinearCombinationIaiaiLNS_15FloatRoundStyleE2EEES1I_S1L_JEEENS4_5SM1004TMEM4LOAD26SM100_TMEM_LOAD_32dp32b64xENS4_13SM90_TMA_LOADENS11_INS12_ILi2ELi4ELi3EEES15_NSS_INS5_IJS16_SG_EEENS5_IJSG_SC_EEEEEEENS4_39AutoVectorizingCopyWithAssumedAlignmentILi128EEENS4_14SM90_TMA_STOREES21_S23_S23_EEEvvEEEEvNT_6ParamsE)
        .other          _ZN7cutlass13device_kernelINS_4gemm6kernel13GemmUniversalIN4cute5tupleIJiiiiEEENS1_10collective13CollectiveMmaINS1_35MainloopSm100TmaUmmaWarpSpecializedILi5ELi2ELi4ENS5_IJNS4_1CILi2EEENSA_ILi1EEESC_EEEEENS5_IJNSA_ILi256EEENSA_ILi64EEENSA_ILi128EEEEEEaNS5_IJlSC_lEEEaSJ_NS4_8TiledMMAINS4_8MMA_AtomIJNS4_21SM100_MMA_S8_2x1SM_SSIaaiLi256ELi64ELNS4_4UMMA5MajorE0ELSO_0ELNSN_8SaturateE0EEEEEENS4_6LayoutINS5_IJSC_SC_SC_EEENS5_IJNSA_ILi0EEESU_SU_EEEEENS5_IJNS4_10UnderscoreESX_SX_EEEEENS4_18SM100_TMA_2SM_LOADENS4_14ComposedLayoutINS4_7SwizzleILi3ELi4ELi3EEENS4_18smem_ptr_flag_bitsILi8EEENSS_INS5_IJNSA_ILi8EEESH_EEENS5_IJSH_SC_EEEEEEEvNS4_8identityES10_S1A_vS1B_EENS_8epilogue10collective18CollectiveEpilogueINS1D_23Sm100TmaWarpSpecializedILi1ELi1ELi64ELb0ELb0EEEJNS5_IJSH_SG_SH_EEENS5_IJNSS_ISH_SC_EENSS_ISG_SC_EEEEEaSJ_aSJ_NS1D_6fusion15FusionCallbacksIS1H_NS1M_17LinearCombinationIaiaiLNS_15FloatRoundStyleE2EEES1I_S1L_JEEENS4_5SM1004TMEM4LOAD26SM100_TMEM_LOAD_32dp32b64xENS4_13SM90_TMA_LOADENS11_INS12_ILi2ELi4ELi3EEES15_NSS_INS5_IJS16_SG_EEENS5_IJSG_SC_EEEEEEENS4_39AutoVectorizingCopyWithAssumedAlignmentILi128EEENS4_14SM90_TMA_STOREES21_S23_S23_EEEvvEEEEvNT_6ParamsE,@"STO_CUDA_ENTRY STV_DEFAULT"
_ZN7cutlass13device_kernelINS_4gemm6kernel13GemmUniversalIN4cute5tupleIJiiiiEEENS1_10collective13CollectiveMmaINS1_35MainloopSm100TmaUmmaWarpSpecializedILi5ELi2ELi4ENS5_IJNS4_1CILi2EEENSA_ILi1EEESC_EEEEENS5_IJNSA_ILi256EEENSA_ILi64EEENSA_ILi128EEEEEEaNS5_IJlSC_lEEEaSJ_NS4_8TiledMMAINS4_8MMA_AtomIJNS4_21SM100_MMA_S8_2x1SM_SSIaaiLi256ELi64ELNS4_4UMMA5MajorE0ELSO_0ELNSN_8SaturateE0EEEEEENS4_6LayoutINS5_IJSC_SC_SC_EEENS5_IJNSA_ILi0EEESU_SU_EEEEENS5_IJNS4_10UnderscoreESX_SX_EEEEENS4_18SM100_TMA_2SM_LOADENS4_14ComposedLayoutINS4_7SwizzleILi3ELi4ELi3EEENS4_18smem_ptr_flag_bitsILi8EEENSS_INS5_IJNSA_ILi8EEESH_EEENS5_IJSH_SC_EEEEEEEvNS4_8identityES10_S1A_vS1B_EENS_8epilogue10collective18CollectiveEpilogueINS1D_23Sm100TmaWarpSpecializedILi1ELi1ELi64ELb0ELb0EEEJNS5_IJSH_SG_SH_EEENS5_IJNSS_ISH_SC_EENSS_ISG_SC_EEEEEaSJ_aSJ_NS1D_6fusion15FusionCallbacksIS1H_NS1M_17LinearCombinationIaiaiLNS_15FloatRoundStyleE2EEES1I_S1L_JEEENS4_5SM1004TMEM4LOAD26SM100_TMEM_LOAD_32dp32b64xENS4_13SM90_TMA_LOADENS11_INS12_ILi2ELi4ELi3EEES15_NSS_INS5_IJS16_SG_EEENS5_IJSG_SC_EEEEEEENS4_39AutoVectorizingCopyWithAssumedAlignmentILi128EEENS4_14SM90_TMA_STOREES21_S23_S23_EEEvvEEEEvNT_6ParamsE:
[----:B------:R-:W1:Y:S01]  /*0000*/  LDC R1, c[0x0][0x37c] ;  /* 0x0000df00ff017b82 */ /* 0x000e620000000800 */
[----:B------:R-:W2:Y:S01]  /*0010*/  S2R R175, SR_TID.X ;  /* 0x0000000000af7919 */ /* 0x000ea20000002100 */
[----:B------:R-:W3:Y:S06]  /*0020*/  LDCU.64 UR6, c[0x0][0x890] ;  /* 0x00011200ff0677ac */ /* 0x000eec0008000a00 */
[----:B------:R-:W4:Y:S01]  /*0030*/  S2UR UR37, SR_CgaCtaId ;  /* 0x00000000002579c3 */ /* 0x000f220000008800 */
[----:B------:R-:W-:Y:S02]  /*0040*/  PRMT R167, RZ, 0x7610, R167 ;  /* 0x00007610ffa77816 */ /* 0x000fe400000000a7 */
[----:B------:R-:W-:Y:S01]  /*0050*/  ELECT P1, URZ, PT ;  /* 0x0000000000ff782f */ /* 0x000fe20003820000 */
[----:B------:R-:W1:Y:S01]  /*0060*/  LDCU.64 UR40, c[0x0][0x358] ;  /* 0x00006b00ff2877ac */ /* 0x000e620008000a00 */
[----:B---3--:R-:W-:-:S04]  /*0070*/  UISETP.NE.U32.AND UP0, UPT, UR6, URZ, UPT ;  /* 0x000000ff0600728c */ /* 0x008fc8000bf05070 */
[----:B------:R-:W-:Y:S02]  /*0080*/  UISETP.NE.AND.EX UP0, UPT, UR7, URZ, UPT, UP0 ;  /* 0x000000ff0700728c */ /* 0x000fe4000bf05300 */
[----:B----4-:R-:W-:Y:S02]  /*0090*/  ULOP3.LUT UR5, UR37, 0x1, URZ, 0xc0, !UPT ;  /* 0x0000000125057892 */ /* 0x010fe4000f8ec0ff */
[----:B------:R-:W-:Y:S01]  /*00a0*/  ULOP3.LUT UR4, UR37, 0x1, URZ, 0x3c, !UPT ;  /* 0x0000000125047892 */ /* 0x000fe2000f8e3cff */
[----:B--2---:R-:W-:-:S05]  /*00b0*/  SHF.R.U32.HI R180, RZ, 0x5, R175 ;  /* 0x00000005ffb47819 */ /* 0x004fca00000116af */
[----:B------:R-:W2:Y:S02]  /*00c0*/  SHFL.IDX PT, R0, R180, RZ, 0x1f ;  /* 0x00001fffb4007589 */ /* 0x000ea400000e0000 */
[----:B--2---:R-:W-:Y:S01]  /*00d0*/  R2UR UR10, R0 ;  /* 0x00000000000a72ca */ /* 0x004fe200000e0000 */
[----:B-1----:R-:W-:-:S14]  /*00e0*/  BRA.U UP0, `(.L_x_0) ;  /* 0x00000001002c7547 */ /* 0x002fdc000b800000 */
[----:B------:R-:W1:Y:S02]  /*00f0*/  LDCU.64 UR8, c[0x0][0x888] ;  /* 0x00011100ff0877ac */ /* 0x000e640008000a00 */
[----:B-1----:R-:W-:-:S04]  /*0100*/  UISETP.NE.U32.AND UP0, UPT, UR8, URZ, UPT ;  /* 0x000000ff0800728c */ /* 0x002fc8000bf05070 */
[----:B------:R-:W-:-:S09]  /*0110*/  UISETP.NE.AND.EX UP0, UPT, UR9, URZ, UPT, UP0 ;  /* 0x000000ff0900728c */ /* 0x000fd2000bf05300 */
[----:B------:R-:W-:Y:S05]  /*0120*/  BRA.U !UP0, `(.L_x_1) ;  /* 0x0000000108107547 */ /* 0x000fea000b800000 */
[----:B------:R-:W1:Y:S02]  /*0130*/  LDC.64 R80, c[0x0][0x888] ;  /* 0x00022200ff507b82 */ /* 0x000e640000000a00 */
[----:B-1----:R1:W5:Y:S01]  /*0140*/  LDG.E R80, desc[UR40][R80.64] ;  /* 0x0000002850507981 */ /* 0x002362000c1e1900 */
[----:B------:R-:W-:Y:S01]  /*0150*/  HFMA2 R167, -RZ, RZ, 0, 5.9604644775390625e-08 ;  /* 0x00000001ffa77431 */ /* 0x000fe200000001ff */
[----:B------:R-:W-:Y:S05]  /*0160*/  BRA `(.L_x_0) ;  /* 0x00000000000c7947 */ /* 0x000fea0003800000 */
.L_x_1:
[----:B------:R-:W1:Y:S01]  /*0170*/  LDCU UR8, c[0x0][0x880] ;  /* 0x00011000ff0877ac */ /* 0x000e620008000800 */
[----:B------:R-:W-:Y:S01]  /*0180*/  HFMA2 R167, -RZ, RZ, 0, 5.9604644775390625e-08 ;  /* 0x00000001ffa77431 */ /* 0x000fe200000001ff */
[----:B-1----:R-:W-:-:S07]  /*0190*/  MOV R80, UR8 ;  /* 0x0000000800507c02 */ /* 0x002fce0008000f00 */
.L_x_0:
[----:B------:R-:W2:Y:S02]  /*01a0*/  LDCU.64 UR8, c[0x0][0x8b0] ;  /* 0x00011600ff0877ac */ /* 0x000ea40008000a00 */
[----:B--2---:R-:W-:-:S04]  /*01b0*/  UISETP.NE.U32.AND UP0, UPT, UR8, URZ, UPT ;  /* 0x000000ff0800728c */ /* 0x004fc8000bf05070 */
[----:B------:R-:W-:-:S09]  /*01c0*/  UISETP.NE.AND.EX UP0, UPT, UR9, URZ, UPT, UP0 ;  /* 0x000000ff0900728c */ /* 0x000fd2000bf05300 */
[----:B------:R-:W-:Y:S05]  /*01d0*/  BRA.U UP0, `(.L_x_2) ;  /* 0x0000000100247547 */ /* 0x000fea000b800000 */
[----:B------:R-:W2:Y:S02]  /*01e0*/  LDCU.64 UR8, c[0x0][0x8a8] ;  /* 0x00011500ff0877ac */ /* 0x000ea40008000a00 */
[----:B--2---:R-:W-:-:S04]  /*01f0*/  UISETP.NE.U32.AND UP0, UPT, UR8, URZ, UPT ;  /* 0x000000ff0800728c */ /* 0x004fc8000bf05070 */
[----:B------:R-:W-:-:S09]  /*0200*/  UISETP.NE.AND.EX UP0, UPT, UR9, URZ, UPT, UP0 ;  /* 0x000000ff0900728c */ /* 0x000fd2000bf05300 */
[----:B------:R-:W-:Y:S05]  /*0210*/  BRA.U !UP0, `(.L_x_3) ;  /* 0x00000001080c7547 */ /* 0x000fea000b800000 */
[----:B------:R-:W2:Y:S02]  /*0220*/  LDC.64 R78, c[0x0][0x8a8] ;  /* 0x00022a00ff4e7b82 */ /* 0x000ea40000000a00 */
[----:B--2---:R2:W5:Y:S01]  /*0230*/  LDG.E R78, desc[UR40][R78.64] ;  /* 0x000000284e4e7981 */ /* 0x004562000c1e1900 */
[----:B------:R-:W-:Y:S05]  /*0240*/  BRA `(.L_x_2) ;  /* 0x0000000000087947 */ /* 0x000fea0003800000 */
.L_x_3:
[----:B------:R-:W2:Y:S02]  /*0250*/  LDCU UR8, c[0x0][0x8a0] ;  /* 0x00011400ff0877ac */ /* 0x000ea40008000800 */
[----:B--2---:R-:W-:Y:S02]  /*0260*/  MOV R78, UR8 ;  /* 0x00000008004e7c02 */ /* 0x004fe40008000f00 */
.L_x_2:
[----:B------:R-:W-:Y:S01]  /*0270*/  IMAD.U32 R0, RZ, RZ, UR10 ;  /* 0x0000000aff007e24 */ /* 0x000fe2000f8e00ff */
[----:B------:R-:W-:Y:S04]  /*0280*/  BSSY.RECONVERGENT B0, `(.L_x_4) ;  /* 0x000000c000007945 */ /* 0x000fe80003800200 */
[C---:B------:R-:W-:Y:S02]  /*0290*/  ISETP.NE.OR P2, PT, R0.reuse, 0x1, !P1 ;  /* 0x000000010000780c */ /* 0x040fe40004f45670 */
[----:B------:R-:W-:-:S11]  /*02a0*/  ISETP.NE.OR P0, PT, R0, 0x3, !P1 ;  /* 0x000000030000780c */ /* 0x000fd60004f05670 */
[----:B------:R-:W-:Y:S05]  /*02b0*/  @P2 BRA `(.L_x_5) ;  /* 0x0000000000202947 */ /* 0x000fea0003800000 */
[----:B------:R-:W3:Y:S02]  /*02c0*/  LDCU.64 UR8, c[0x0][0x348] ;  /* 0x00006900ff0877ac */ /* 0x000ee40008000a00 */
[----:B---3--:R-:W-:Y:S02]  /*02d0*/  UIADD3 UR12, UP1, UPT, UR8, 0x80, URZ ;  /* 0x00000080080c7890 */ /* 0x008fe4000ff3e0ff */
[----:B------:R-:W-:Y:S02]  /*02e0*/  UIADD3 UR8, UP0, UPT, UR8, 0x180, URZ ;  /* 0x0000018008087890 */ /* 0x000fe4000ff1e0ff */
[----:B------:R-:W-:Y:S02]  /*02f0*/  UIADD3.X UR13, UPT, UPT, URZ, UR9, URZ, UP1, !UPT ;  /* 0x00000009ff0d7290 */ /* 0x000fe40008ffe4ff */
[----:B------:R-:W-:-:S07]  /*0300*/  UIADD3.X UR9, UPT, UPT, URZ, UR9, URZ, UP0, !UPT ;  /* 0x00000009ff097290 */ /* 0x000fce00087fe4ff */
[----:B------:R3:W-:Y:S02]  /*0310*/  UTMACCTL.PF [UR12] ;  /* 0x000000000c0079b9 */ /* 0x0007e40008040000 */
[----:B------:R3:W-:Y:S02]  /*0320*/  UTMACCTL.PF [UR8] ;  /* 0x00000000080079b9 */ /* 0x0007e40008040000 */
[----:B---3--:R-:W-:Y:S01]  /*0330*/  NOP ;  /* 0x0000000000007918 */ /* 0x008fe20000000000 */
.L_x_5:
[----:B------:R-:W-:Y:S05]  /*0340*/  BSYNC.RECONVERGENT B0 ;  /* 0x0000000000007941 */ /* 0x000fea0003800200 */
.L_x_4:
[----:B------:R-:W-:Y:S04]  /*0350*/  BSSY.RECONVERGENT B0, `(.L_x_6) ;  /* 0x000000a000007945 */ /* 0x000fe80003800200 */
        /* <DEDUP_REMOVED lines=9> */
.L_x_7:
[----:B------:R-:W-:Y:S05]  /*03f0*/  BSYNC.RECONVERGENT B0 ;  /* 0x0000000000007941 */ /* 0x000fea0003800200 */
.L_x_6:
[----:B------:R-:W3:Y:S01]  /*0400*/  LDCU.64 UR8, c[0x0][0x888] ;  /* 0x00011100ff0877ac */ /* 0x000ee20008000a00 */
[----:B------:R-:W-:Y:S02]  /*0410*/  UISETP.EQ.U32.AND UP1, UPT, UR6, URZ, UPT ;  /* 0x000000ff0600728c */ /* 0x000fe4000bf22070 */
[----:B------:R-:W-:Y:S02]  /*0420*/  UPLOP3.LUT UP5, UPT, UPT, UPT, UPT, 0x80, 0x8 ;  /* 0x000000000008789c */ /* 0x000fe40003faf070 */
[----:B---3--:R-:W-:-:S04]  /*0430*/  UISETP.NE.U32.AND UP0, UPT, UR8, URZ, UPT ;  /* 0x000000ff0800728c */ /* 0x008fc8000bf05070 */
[----:B------:R-:W-:-:S04]  /*0440*/  UISETP.NE.AND.EX UP0, UPT, UR9, URZ, UPT, UP0 ;  /* 0x000000ff0900728c */ /* 0x000fc8000bf05300 */
[----:B------:R-:W-:-:S04]  /*0450*/  UISETP.EQ.OR.EX UP2, UPT, UR7, URZ, !UP0, UP1 ;  /* 0x000000ff0700728c */ /* 0x000fc8000c742710 */
[----:B------:R-:W-:-:S05]  /*0460*/  UP2UR UR44, UPR, URZ, 0x4 ;  /* 0x00000004ff2c7883 */ /* 0x000fca0008000000 */
[----:B------:R-:W-:Y:S07]  /*0470*/  BRA.U !UP2, `(.L_x_8) ;  /* 0x000000010a207547 */ /* 0x000fee000b800000 */
[----:B-----5:R-:W-:Y:S01]  /*0480*/  R2UR UR8, R80 ;  /* 0x00000000500872ca */ /* 0x020fe200000e0000 */
[----:B------:R-:W-:Y:S02]  /*0490*/  UISETP.NE.U32.AND UP2, UPT, UR6, URZ, UPT ;  /* 0x000000ff0600728c */ /* 0x000fe4000bf45070 */
[----:B------:R-:W-:Y:S02]  /*04a0*/  USEL UR6, URZ, 0xffffffff, UP0 ;  /* 0xffffffffff067887 */ /* 0x000fe40008000000 */
[----:B------:R-:W-:-:S08]  /*04b0*/  UISETP.NE.AND.EX UP2, UPT, UR7, URZ, UPT, UP2 ;  /* 0x000000ff0700728c */ /* 0x000fd0000bf45320 */
[----:B------:R-:W-:-:S04]  /*04c0*/  UISETP.NE.AND UP1, UPT, UR8, URZ, UPT ;  /* 0x000000ff0800728c */ /* 0x000fc8000bf25270 */
[----:B------:R-:W-:-:S04]  /*04d0*/  @!UP2 USEL UR6, URZ, 0xffffffff, UP1 ;  /* 0xffffffffff06a887 */ /* 0x000fc80008800000 */
[----:B------:R-:W-:-:S04]  /*04e0*/  ULOP3.LUT UR6, UR6, 0x1, URZ, 0xc0, !UPT ;  /* 0x0000000106067892 */ /* 0x000fc8000f8ec0ff */
[----:B------:R-:W-:-:S11]  /*04f0*/  UISETP.NE.U32.AND UP5, UPT, UR6, 0x1, UPT ;  /* 0x000000010600788c */ /* 0x000fd6000bfa5070 */
.L_x_8:
[----:B------:R-:W3:Y:S01]  /*0500*/  SHFL.IDX PT, R0, R180, RZ, 0x1f ;  /* 0x00001fffb4007589 */ /* 0x000ee200000e0000 */
[----:B------:R-:W-:-:S04]  /*0510*/  UISETP.NE.AND UP1, UPT, UR10, 0x2, UPT ;  /* 0x000000020a00788c */ /* 0x000fc8000bf25270 */
[----:B------:R-:W-:Y:S02]  /*0520*/  UISETP.EQ.AND UP2, UPT, UR5, URZ, !UP1 ;  /* 0x000000ff0500728c */ /* 0x000fe4000cf42270 */
[----:B------:R-:W-:-:S04]  /*0530*/  USEL UR7, URZ, 0x1, UP1 ;  /* 0x00000001ff077887 */ /* 0x000fc80008800000 */
[----:B------:R-:W-:Y:S02]  /*0540*/  PLOP3.LUT P5, PT, P1, PT, UP2, 0x80, 0x8 ;  /* 0x000000000008781c */ /* 0x000fe40000faf028 */
[----:B---3--:R-:W-:-:S13]  /*0550*/  ISETP.NE.AND P0, PT, R0, RZ, PT ;  /* 0x000000ff0000720c */ /* 0x008fda0003f05270 */
[----:B------:R-:W-:Y:S05]  /*0560*/  @P0 BRA `(.L_x_9) ;  /* 0x00000000004c0947 */ /* 0x000fea0003800000 */
[----:B------:R-:W-:Y:S01]  /*0570*/  UMOV UR8, 0x400 ;  /* 0x0000040000087882 */ /* 0x000fe20000000000 */
[----:B------:R-:W-:Y:S01]  /*0580*/  UMOV UR6, 0x1 ;  /* 0x0000000100067882 */ /* 0x000fe20000000000 */
[----:B------:R-:W-:Y:S02]  /*0590*/  ULEA UR8, UR37, UR8, 0x18 ;  /* 0x0000000825087291 */ /* 0x000fe4000f8ec0ff */
[----:B------:R-:W-:-:S04]  /*05a0*/  UIADD3 UR12, UPT, UPT, -UR6, 0x100000, URZ ;  /* 0x00100000060c7890 */ /* 0x000fc8000fffe1ff */
[----:B------:R-:W-:Y:S02]  /*05b0*/  USHF.L.U32 UR13, UR12, 0xb, URZ ;  /* 0x0000000b0c0d7899 */ /* 0x000fe400080006ff */
[----:B------:R-:W-:Y:S01]  /*05c0*/  USHF.L.U32 UR12, UR12, 0x1, URZ ;  /* 0x000000010c0c7899 */ /* 0x000fe200080006ff */
[----:B------:R-:W-:Y:S01]  /*05d0*/  ELECT P0, URZ, PT ;  /* 0x0000000000ff782f */ /* 0x000fe20003800000 */
[----:B------:R-:W3:Y:S10]  /*05e0*/  FENCE.VIEW.ASYNC.S ;  /* 0x00000000000073c6 */ /* 0x000ef40000000000 */
[----:B---3--:R3:W4:Y:S01]  /*05f0*/  SYNCS.EXCH.64 URZ, [UR8], UR12 ;  /* 0x0000000c08ff75b2 */ /* 0x0087220008000100 */
[----:B------:R3:W1:Y:S01]  /*0600*/  SYNCS.EXCH.64 URZ, [UR8+0x28], UR12 ;  /* 0x0000280c08ff75b2 */ /* 0x0006620008000100 */
        /* <DEDUP_REMOVED lines=8> */
[----:B------:R-:W-:Y:S01]  /*0690*/  NOP ;  /* 0x0000000000007918 */ /* 0x000fe20000000000 */
.L_x_9:
[----:B------:R-:W2:Y:S01]  /*06a0*/  SHFL.IDX PT, R0, R180, RZ, 0x1f ;  /* 0x00001fffb4007589 */ /* 0x000ea200000e0000 */
[----:B------:R-:W-:Y:S01]  /*06b0*/  NOP ;  /* 0x0000000000007918 */ /* 0x000fe20000000000 */
[----:B--2---:R-:W-:-:S13]  /*06c0*/  ISETP.NE.AND P0, PT, R0, 0x1, PT ;  /* 0x000000010000780c */ /* 0x004fda0003f05270 */
[----:B------:R-:W-:Y:S05]  /*06d0*/  @P0 BRA `(.L_x_10) ;  /* 0x00000000003c0947 */ /* 0x000fea0003800000 */
[----:B------:R-:W-:Y:S01]  /*06e0*/  UMOV UR9, 0x400 ;  /* 0x0000040000097882 */ /* 0x000fe20000000000 */
[----:B---3--:R-:W-:Y:S01]  /*06f0*/  UMOV UR8, 0x20 ;  /* 0x0000002000087882 */ /* 0x008fe20000000000 */
[----:B------:R-:W-:Y:S01]  /*0700*/  UMOV UR6, 0x80 ;  /* 0x0000008000067882 */ /* 0x000fe20000000000 */
[----:B------:R-:W-:Y:S02]  /*0710*/  ULEA UR9, UR37, UR9, 0x18 ;  /* 0x0000000925097291 */ /* 0x000fe4000f8ec0ff */
[----:B------:R-:W-:-:S04]  /*0720*/  UIADD3 UR12, UPT, UPT, -UR8, 0x100000, URZ ;  /* 0x00100000080c7890 */ /* 0x000fc8000fffe1ff */
[----:B------:R-:W-:Y:S02]  /*0730*/  USHF.L.U32 UR13, UR12, 0xb, URZ ;  /* 0x0000000b0c0d7899 */ /* 0x000fe400080006ff */
[----:B------:R-:W-:Y:S02]  /*0740*/  USHF.L.U32 UR12, UR12, 0x1, URZ ;  /* 0x000000010c0c7899 */ /* 0x000fe400080006ff */
[----:B------:R-:W-:-:S04]  /*0750*/  UIADD3 UR14, UPT, UPT, -UR6, 0x100000, URZ ;  /* 0x00100000060e7890 */ /* 0x000fc8000fffe1ff */
[----:B------:R-:W-:Y:S02]  /*0760*/  USHF.L.U32 UR15, UR14, 0xb, URZ ;  /* 0x0000000b0e0f7899 */ /* 0x000fe400080006ff */
[----:B------:R-:W-:Y:S01]  /*0770*/  USHF.L.U32 UR14, UR14, 0x1, URZ ;  /* 0x000000010e0e7899 */ /* 0x000fe200080006ff */
[----:B------:R-:W-:Y:S01]  /*0780*/  ELECT P0, URZ, PT ;  /* 0x0000000000ff782f */ /* 0x000fe20003800000 */
[----:B------:R-:W2:Y:S02]  /*0790*/  FENCE.VIEW.ASYNC.S ;  /* 0x00000000000073c6 */ /* 0x000ea40000000000 */
[----:B--2---:R2:W3:Y:S08]  /*07a0*/  SYNCS.EXCH.64 URZ, [UR9+0x50], UR12 ;  /* 0x0000500c09ff75b2 */ /* 0x0044f00008000100 */
[----:B------:R2:W1:Y:S01]  /*07b0*/  SYNCS.EXCH.64 URZ, [UR9+0x58], UR14 ;  /* 0x0000580e09ff75b2 */ /* 0x0004620008000100 */
[----:B------:R-:W-:Y:S01]  /*07c0*/  NOP ;  /* 0x0000000000007918 */ /* 0x000fe20000000000 */
.L_x_10:
[----:B------:R-:W4:Y:S01]  /*07d0*/  SHFL.IDX PT, R0, R180, RZ, 0x1f ;  /* 0x00001fffb4007589 */ /* 0x000f2200000e0000 */
[----:B------:R-:W-:Y:S01]  /*07e0*/  NOP ;  /* 0x0000000000007918 */ /* 0x000fe20000000000 */
[----:B----4-:R-:W-:-:S13]  /*07f0*/  ISETP.NE.AND P0, PT, R0, 0x3, PT ;  /* 0x000000030000780c */ /* 0x010fda0003f05270 */
[----:B------:R-:W-:Y:S05]  /*0800*/  @P0 BRA `(.L_x_11) ;  /* 0x00000000002c0947 */ /* 0x000fea0003800000 */
[----:B---3--:R-:W-:Y:S01]  /*0810*/  UMOV UR8, 0x400 ;  /* 0x0000040000087882 */ /* 0x008fe20000000000 */
[----:B------:R-:W-:Y:S01]  /*0820*/  UMOV UR6, 0x20 ;  /* 0x0000002000067882 */ /* 0x000fe20000000000 */
[----:B------:R-:W-:Y:S02]  /*0830*/  ULEA UR8, UR37, UR8, 0x18 ;  /* 0x0000000825087291 */ /* 0x000fe4000f8ec0ff */
[----:B--2---:R-:W-:-:S04]  /*0840*/  UIADD3 UR12, UPT, UPT, -UR6, 0x100000, URZ ;  /* 0x00100000060c7890 */ /* 0x004fc8000fffe1ff */
[----:B------:R-:W-:Y:S02]  /*0850*/  USHF.L.U32 UR13, UR12, 0xb, URZ ;  /* 0x0000000b0c0d7899 */ /* 0x000fe400080006ff */
[----:B------:R-:W-:Y:S01]  /*0860*/  USHF.L.U32 UR12, UR12, 0x1, URZ ;  /* 0x000000010c0c7899 */ /* 0x000fe200080006ff */
[----:B------:R-:W-:Y:S01]  /*0870*/  ELECT P0, URZ, PT ;  /* 0x0000000000ff782f */ /* 0x000fe20003800000 */
[----:B------:R-:W2:Y:S10]  /*0880*/  FENCE.VIEW.ASYNC.S ;  /* 0x00000000000073c6 */ /* 0x000eb40000000000 */
[----:B--2---:R4:W2:Y:S01]  /*0890*/  SYNCS.EXCH.64 URZ, [UR8+0x60], UR12 ;  /* 0x0000600c08ff75b2 */ /* 0x0048a20008000100 */
[----:B------:R4:W3:Y:S02]  /*08a0*/  SYNCS.EXCH.64 URZ, [UR8+0x68], UR12 ;  /* 0x0000680c08ff75b2 */ /* 0x0008e40008000100 */
[----:B----4-:R-:W-:Y:S01]  /*08b0*/  NOP ;  /* 0x0000000000007918 */ /* 0x010fe20000000000 */
.L_x_11:
[----:B------:R-:W4:Y:S01]  /*08c0*/  SHFL.IDX PT, R0, R180, RZ, 0x1f ;  /* 0x00001fffb4007589 */ /* 0x000f2200000e0000 */
[----:B------:R-:W-:Y:S01]  /*08d0*/  NOP ;  /* 0x0000000000007918 */ /* 0x000fe20000000000 */
[----:B----4-:R-:W-:-:S13]  /*08e0*/  ISETP.NE.AND P0, PT, R0, 0x4, PT ;  /* 0x000000040000780c */ /* 0x010fda0003f05270 */
[----:B------:R-:W-:Y:S05]  /*08f0*/  @P0 BRA `(.L_x_12) ;  /* 0x0000000000480947 */ /* 0x000fea0003800000 */
[----:B--2---:R-:W-:Y:S01]  /*0900*/  UMOV UR9, 0x1e0 ;  /* 0x000001e000097882 */ /* 0x004fe20000000000 */
[----:B---3--:R-:W-:Y:S01]  /*0910*/  UMOV UR8, 0x400 ;  /* 0x0000040000087882 */ /* 0x008fe20000000000 */
[----:B------:R-:W-:Y:S01]  /*0920*/  USEL UR9, UR9, 0x1a0, UP5 ;  /* 0x000001a009097887 */ /* 0x000fe2000a800000 */
        /* <DEDUP_REMOVED lines=10> */
[----:B--2---:R4:W2:Y:S08]  /*09d0*/  SYNCS.EXCH.64 URZ, [UR8+0x70], UR12 ;  /* 0x0000700c08ff75b2 */ /* 0x0048b00008000100 */
[----:B------:R4:W3:Y:S01]  /*09e0*/  SYNCS.EXCH.64 URZ, [UR8+0x80], UR14 ;  /* 0x0000800e08ff75b2 */ /* 0x0008e20008000100 */
[----:B------:R4:W1:Y:S01]  /*09f0*/  SYNCS.EXCH.64 URZ, [UR8+0x78], UR12 ;  /* 0x0000780c08ff75b2 */ /* 0x0008620008000100 */
[----:B------:R4:W1:Y:S02]  /*0a00*/  SYNCS.EXCH.64 URZ, [UR8+0x88], UR14 ;  /* 0x0000880e08ff75b2 */ /* 0x0008640008000100 */
[----:B----4-:R-:W-:Y:S01]  /*0a10*/  NOP ;  /* 0x0000000000007918 */ /* 0x010fe20000000000 */
.L_x_12:
[----:B------:R-:W4:Y:S01]  /*0a20*/  SHFL.IDX PT, R0, R180, RZ, 0x1f ;  /* 0x00001fffb4007589 */ /* 0x000f2200000e0000 */
[----:B------:R-:W-:Y:S01]  /*0a30*/  NOP ;  /* 0x0000000000007918 */ /* 0x000fe20000000000 */
[----:B----4-:R-:W-:-:S13]  /*0a40*/  ISETP.NE.AND P0, PT, R0, 0x5, PT ;  /* 0x000000050000780c */ /* 0x010fda0003f05270 */
[----:B------:R-:W-:Y:S05]  /*0a50*/  @P0 BRA `(.L_x_13) ;  /* 0x0000000000540947 */ /* 0x000fea0003800000 */
[----:B--2---:R-:W-:Y:S01]  /*0a60*/  UMOV UR9, 0x400 ;  /* 0x0000040000097882 */ /* 0x004fe20000000000 */
        /* <DEDUP_REMOVED lines=14> */
[----:B------:R4:W1:Y:S01]  /*0b50*/  SYNCS.EXCH.64 URZ, [UR9+0xb8], UR14 ;  /* 0x0000b80e09ff75b2 */ /* 0x0008620008000100 */
[----:B------:R4:W1:Y:S01]  /*0b60*/  SYNCS.EXCH.64 URZ, [UR9+0xa0], UR12 ;  /* 0x0000a00c09ff75b2 */ /* 0x0008620008000100 */
[----:B------:R4:W1:Y:S01]  /*0b70*/  SYNCS.EXCH.64 URZ, [UR9+0xc0], UR14 ;  /* 0x0000c00e09ff75b2 */ /* 0x0008620008000100 */
[----:B------:R4:W1:Y:S01]  /*0b80*/  SYNCS.EXCH.64 URZ, [UR9+0xa8], UR12 ;  /* 0x0000a80c09ff75b2 */ /* 0x0008620008000100 */
[----:B------:R4:W1:Y:S02]  /*0b90*/  SYNCS.EXCH.64 URZ, [UR9+0xc8], UR14 ;  /* 0x0000c80e09ff75b2 */ /* 0x0008640008000100 */
[----:B----4-:R-:W-:Y:S01]  /*0ba0*/  NOP ;  /* 0x0000000000007918 */ /* 0x010fe20000000000 */
.L_x_13:
[----:B------:R-:W4:Y:S01]  /*0bb0*/  SHFL.IDX PT, R0, R180, RZ, 0x1f ;  /* 0x00001fffb4007589 */ /* 0x000f2200000e0000 */
[----:B------:R-:W-:Y:S01]  /*0bc0*/  ISETP.NE.OR P1, PT, RZ, UR10, !P1 ;  /* 0x0000000aff007c0c */ /* 0x000fe2000cf25670 */
        /* <DEDUP_REMOVED lines=12> */
[----:B------:R4:W3:Y:S01]  /*0c90*/  SYNCS.EXCH.64 URZ, [UR8+0xe0], UR12 ;  /* 0x0000e00c08ff75b2 */ /* 0x0008e20008000100 */
[----:B------:R4:W1:Y:S01]  /*0ca0*/  SYNCS.EXCH.64 URZ, [UR8+0xd8], UR12 ;  /* 0x0000d80c08ff75b2 */ /* 0x0008620008000100 */
[----:B------:R4:W1:Y:S02]  /*0cb0*/  SYNCS.EXCH.64 URZ, [UR8+0xe8], UR12 ;  /* 0x0000e80c08ff75b2 */ /* 0x0008640008000100 */
[----:B----4-:R-:W-:Y:S01]  /*0cc0*/  NOP ;  /* 0x0000000000007918 */ /* 0x010fe20000000000 */
.L_x_14:
[----:B------:R-:W-:Y:S01]  /*0cd0*/  VOTEU.ALL UP1, P1 ;  /* 0x0000000000ff7886 */ /* 0x000fe20000820000 */
[----:B---3--:R-:W3:Y:S01]  /*0ce0*/  LDCU UR8, c[0x0][0x36c] ;  /* 0x00006d80ff0877ac */ /* 0x008ee20008000800 */
[----:B------:R-:W-:Y:S01]  /*0cf0*/  NOP ;  /* 0x0000000000007918 */ /* 0x000fe20000000000 */
[----:B------:R-:W-:Y:S01]  /*0d00*/  LOP3.LUT R10, R175, 0x1f, RZ, 0xc0, !PT ;  /* 0x0000001faf0a7812 */ /* 0x000fe200078ec0ff */
[----:B--2---:R-:W-:Y:S01]  /*0d10*/  UMOV UR12, 0x20 ;  /* 0x00000020000c7882 */ /* 0x004fe20000000000 */
[----:B------:R-:W-:Y:S01]  /*0d20*/  @!UP1 UMOV UR6, 0x400 ;  /* 0x0000040000069882 */ /* 0x000fe20000000000 */
[----:B------:R-:W-:-:S04]  /*0d30*/  @!UP1 UIADD3 UR12, UPT, UPT, -UR12, 0x100000, URZ ;  /* 0x001000000c0c9890 */ /* 0x000fc8000fffe1ff */
[----:B------:R-:W-:Y:S02]  /*0d40*/  @!UP1 USHF.L.U32 UR13, UR12, 0xb, URZ ;  /* 0x0000000b0c0d9899 */ /* 0x000fe400080006ff */
[----:B------:R-:W-:Y:S02]  /*0d50*/  @!UP1 USHF.L.U32 UR12, UR12, 0x1, URZ ;  /* 0x000000010c0c9899 */ /* 0x000fe400080006ff */
[----:B------:R-:W-:Y:S01]  /*0d60*/  @!UP1 ULEA UR6, UR37, UR6, 0x18 ;  /* 0x0000000625069291 */ /* 0x000fe2000f8ec0ff */
[----:B------:R-:W-:Y:S01]  /*0d70*/  VOTEU.ALL UP1, P1 ;  /* 0x0000000000ff7886 */ /* 0x000fe20000820000 */
[----:B------:R-:W-:Y:S01]  /*0d80*/  UISETP.NE.AND UP4, UPT, UR10, URZ, UPT ;  /* 0x000000ff0a00728c */ /* 0x000fe2000bf85270 */
[----:B------:R-:W2:Y:S09]  /*0d90*/  FENCE.VIEW.ASYNC.S ;  /* 0x00000000000073c6 */ /* 0x000eb20000000000 */
[----:B--2---:R2:W4:Y:S01]  /*0da0*/  @!UP1 SYNCS.EXCH.64 URZ, [UR6+0xf0], UR12 ;  /* 0x0000f00c06ff95b2 */ /* 0x0045220008000100 */
[----:B---3--:R-:W-:-:S09]  /*0db0*/  UISETP.EQ.U32.AND UP1, UPT, UR8, 0x1, UPT ;  /* 0x000000010800788c */ /* 0x008fd2000bf22070 */
[----:B------:R-:W-:Y:S05]  /*0dc0*/  BRA.U !UP1, `(.L_x_15) ;  /* 0x0000000109087547 */ /* 0x000fea000b800000 */
[----:B-1--4-:R-:W-:Y:S01]  /*0dd0*/  UCGABAR_ARV ;  /* 0x00000000000079c7 */ /* 0x012fe20008000000 */
[----:B------:R-:W-:Y:S05]  /*0de0*/  BRA `(.L_x_16) ;  /* 0x0000000000047947 */ /* 0x000fea0003800000 */
.L_x_15:
[----:B-1--4-:R-:W-:Y:S01]  /*0df0*/  NOP ;  /* 0x0000000000007918 */ /* 0x012fe20000000000 */
.L_x_16:
[----:B------:R-:W1:Y:S01]  /*0e00*/  S2R R166, SR_CTAID.Y ;  /* 0x0000000000a67919 */ /* 0x000e620000002600 */
[----:B------:R-:W-:-:S05]  /*0e10*/  CS2R.32 R165, SR_CgaSize ;  /* 0x0000000000a57805 */ /* 0x000fca0000008a00 */
[----:B------:R-:W-:-:S05]  /*0e20*/  IMAD R165, R165, -0xa0, RZ ;  /* 0xffffff60a5a57824 */ /* 0x000fca00078e02ff */
[----:B--2---:R-:W-:-:S14]  /*0e30*/  R2UR UR6, R165 ;  /* 0x00000000a50672ca */ /* 0x004fdc00000e0000 */
[----:B------:R-:W2:Y:S01]  /*0e40*/  LDCU UR6, c[0x0][UR6+0x2b4] ;  /* 0x00005680060677ac */ /* 0x000ea20008000800 */
[----:B------:R-:W-:-:S05]  /*0e50*/  CS2R.32 R0, SR_CgaSize ;  /* 0x0000000000007805 */ /* 0x000fca0000008a00 */
[----:B------:R-:W-:-:S06]  /*0e60*/  IMAD R0, R0, -0xa0, RZ ;  /* 0xffffff6000007824 */ /* 0x000fcc00078e02ff */
[----:B------:R-:W3:Y:S01]  /*0e70*/  LDC R0, c[0x0][R0+0x2a4] ;  /* 0x0000a90000007b82 */ /* 0x000ee20000000800 */
[----:B------:R-:W-:Y:S01]  /*0e80*/  PRMT R8, RZ, 0x7610, R8 ;  /* 0x00007610ff087816 */ /* 0x000fe20000000008 */
[----:B------:R-:W4:Y:S01]  /*0e90*/  S2R R11, SR_CTAID.X ;  /* 0x00000000000b7919 */ /* 0x000f220000002500 */
[----:B------:R-:W-:-:S05]  /*0ea0*/  CS2R.32 R165, SR_CgaSize ;  /* 0x0000000000a57805 */ /* 0x000fca0000008a00 */
[----:B------:R-:W-:-:S05]  /*0eb0*/  IMAD R165, R165, -0xa0, RZ ;  /* 0xffffff60a5a57824 */ /* 0x000fca00078e02ff */
[----:B------:R-:W-:-:S14]  /*0ec0*/  R2UR UR8, R165 ;  /* 0x00000000a50872ca */ /* 0x000fdc00000e0000 */
[----:B------:R-:W3:Y:S01]  /*0ed0*/  LDCU UR8, c[0x0][UR8+0x2b0] ;  /* 0x00005600080877ac */ /* 0x000ee20008000800 */
[----:B------:R-:W-:Y:S01]  /*0ee0*/  UISETP.NE.AND UP2, UPT, UR10, 0x2, UPT ;  /* 0x000000020a00788c */ /* 0x000fe2000bf45270 */
[----:B------:R-:W2:Y:S01]  /*0ef0*/  LDC R9, c[0x0][0xb24] ;  /* 0x0002c900ff097b82 */ /* 0x000ea20000000800 */
[----:B------:R-:W-:-:S05]  /*0f00*/  CS2R.32 R2, SR_CgaSize ;  /* 0x0000000000027805 */ /* 0x000fca0000008a00 */
[----:B------:R-:W-:-:S06]  /*0f10*/  IMAD R2, R2, -0xa0, RZ ;  /* 0xffffff6002027824 */ /* 0x000fcc00078e02ff */
[----:B------:R-:W3:Y:S08]  /*0f20*/  LDC R2, c[0x0][R2+0x2a0] ;  /* 0x0000a80002027b82 */ /* 0x000ef00000000800 */
[----:B------:R-:W3:Y:S01]  /*0f30*/  LDC R72, c[0x0][0xb24] ;  /* 0x0002c900ff487b82 */ /* 0x000ee20000000800 */
[----:B-1----:R-:W-:-:S07]  /*0f40*/  I2FP.F32.U32 R3, R166 ;  /* 0x000000a600037245 */ /* 0x002fce0000201000 */
[----:B------:R-:W1:Y:S01]  /*0f50*/  S2UR UR36, SR_CTAID.Z ;  /* 0x00000000002479c3 */ /* 0x000e620000002700 */
[----:B--2---:R-:W-:Y:S01]  /*0f60*/  ISETP.GE.AND P0, PT, R9, 0x1, PT ;  /* 0x000000010900780c */ /* 0x004fe20003f06270 */
[----:B----4-:R-:W-:Y:S01]  /*0f70*/  IMAD.MOV.U32 R165, RZ, RZ, R11 ;  /* 0x000000ffffa57224 */ /* 0x010fe200078e000b */
[----:B------:R-:W-:Y:S01]  /*0f80*/  I2FP.F32.U32 R4, R11 ;  /* 0x0000000b00047245 */ /* 0x000fe20000201000 */
[----:B------:R-:W-:Y:S01]  /*0f90*/  FMUL R3, R3, UR6 ;  /* 0x0000000603037c20 */ /* 0x000fe20008400000 */
[----:B------:R-:W2:Y:S03]  /*0fa0*/  LDCU UR6, c[0x0][0xb30] ;  /* 0x00016600ff0677ac */ /* 0x000ea60008000800 */
[----:B---3--:R-:W-:Y:S01]  /*0fb0*/  FMUL R4, R4, UR8 ;  /* 0x0000000804047c20 */ /* 0x008fe20008400000 */
[----:B------:R-:W3:Y:S08]  /*0fc0*/  F2I.U32.TRUNC.NTZ R145, R3 ;  /* 0x0000000300917305 */ /* 0x000ef0000020f000 */
[----:B------:R-:W4:Y:S01]  /*0fd0*/  F2I.U32.TRUNC.NTZ R164, R4 ;  /* 0x0000000400a47305 */ /* 0x000f22000020f000 */
[----:B--2---:R-:W-:Y:S01]  /*0fe0*/  UISETP.NE.AND UP3, UPT, UR6, 0x1, UPT ;  /* 0x000000010600788c */ /* 0x004fe2000bf65270 */
[----:B---3--:R-:W-:-:S05]  /*0ff0*/  IADD3 R145, PT, PT, -R145, RZ, RZ ;  /* 0x000000ff91917210 */ /* 0x008fca0007ffe1ff */
[----:B------:R-:W-:Y:S01]  /*1000*/  IMAD R145, R0, R145, R166 ;  /* 0x0000009100917224 */ /* 0x000fe200078e02a6 */
[----:B------:R-:W-:Y:S01]  /*1010*/  PRMT R0, RZ, 0x7610, R0 ;  /* 0x00007610ff007816 */ /* 0x000fe20000000000 */
[----:B----4-:R-:W-:-:S04]  /*1020*/  IMAD.MOV R164, RZ, RZ, -R164 ;  /* 0x000000ffffa47224 */ /* 0x010fc800078e0aa4 */
[----:B------:R-:W-:Y:S01]  /*1030*/  IMAD R164, R2, R164, R11 ;  /* 0x000000a402a47224 */ /* 0x000fe200078e020b */
[----:B-1----:R-:W-:Y:S06]  /*1040*/  BRA.U UP4, `(.L_x_17) ;  /* 0x0000000104247547 */ /* 0x002fec000b800000 */
[----:B------:R-:W-:Y:S01]  /*1050*/  ISETP.NE.AND P1, PT, R145, RZ, PT ;  /* 0x000000ff9100720c */ /* 0x000fe20003f25270 */
[----:B------:R-:W-:Y:S01]  /*1060*/  IMAD.MOV.U32 R0, RZ, RZ, 0x3 ;  /* 0x00000003ff007424 */ /* 0x000fe200078e00ff */
[C---:B------:R-:W-:Y:S02]  /*1070*/  LOP3.LUT R3, R164.reuse, 0xfffffffe, RZ, 0xc0, !PT ;  /* 0xfffffffea4037812 */ /* 0x040fe400078ec0ff */
[----:B------:R-:W-:Y:S02]  /*1080*/  ISETP.LT.U32.OR P1, PT, R164, 0x2, !P1 ;  /* 0x00000002a400780c */ /* 0x000fe40004f21470 */
[----:B------:R-:W-:Y:S02]  /*1090*/  SHF.L.U32 R0, R0, R3, RZ ;  /* 0x0000000300007219 */ /* 0x000fe400000006ff */
[----:B------:R-:W-:Y:S02]  /*10a0*/  SEL R5, RZ, 0x1, !P1 ;  /* 0x00000001ff057807 */ /* 0x000fe40004800000 */
[----:B------:R-:W-:-:S05]  /*10b0*/  SEL R2, RZ, 0x2, !P1 ;  /* 0x00000002ff027807 */ /* 0x000fca0004800000 */
[----:B------:R-:W-:-:S05]  /*10c0*/  IMAD.IADD R2, R5, 0x1, R2 ;  /* 0x0000000105027824 */ /* 0x000fca00078e0202 */
[----:B------:R-:W-:Y:S02]  /*10d0*/  PRMT R8, R2, 0x7610, R8 ;  /* 0x0000761002087816 */ /* 0x000fe40000000008 */
.L_x_17:
[----:B------:R-:W-:Y:S05]  /*10e0*/  @!P0 BRA `(.L_x_18) ;  /* 0x0000000000b88947 */ /* 0x000fea0003800000 */
[----:B------:R-:W1:Y:S01]  /*10f0*/  LDC.64 R4, c[0x0][0xb18] ;  /* 0x0002c600ff047b82 */ /* 0x000e620000000a00 */
[----:B------:R-:W-:-:S07]  /*1100*/  ISETP.NE.AND P0, PT, R9, 0x1, PT ;  /* 0x000000010900780c */ /* 0x000fce0003f05270 */
[----:B------:R-:W2:Y:S08]  /*1110*/  LDC R14, c[0x0][0xb0c] ;  /* 0x0002c300ff0e7b82 */ /* 0x000eb00000000800 */
[----:B------:R-:W3:Y:S08]  /*1120*/  LDC R13, c[0x0][0x370] ;  /* 0x0000dc00ff0d7b82 */ /* 0x000ef00000000800 */
[----:B------:R-:W4:Y:S01]  /*1130*/  LDC R16, c[0x0][0x374] ;  /* 0x0000dd00ff107b82 */ /* 0x000f220000000800 */
[----:B-1----:R-:W-:-:S07]  /*1140*/  ISETP.NE.AND P1, PT, R4, 0x1, PT ;  /* 0x000000010400780c */ /* 0x002fce0003f25270 */
[----:B------:R-:W3:Y:S01]  /*1150*/  LDC.64 R6, c[0x0][0xb10] ;  /* 0x0002c400ff067b82 */ /* 0x000ee20000000a00 */
[----:B--2---:R-:W-:-:S07]  /*1160*/  ISETP.NE.AND P2, PT, R14, 0x1, PT ;  /* 0x000000010e00780c */ /* 0x004fce0003f45270 */
[----:B------:R-:W1:Y:S08]  /*1170*/  LDC R12, c[0x0][0xb20] ;  /* 0x0002c800ff0c7b82 */ /* 0x000e700000000800 */
[----:B------:R-:W2:Y:S01]  /*1180*/  LDC.64 R2, c[0x0][0xb28] ;  /* 0x0002ca00ff027b82 */ /* 0x000ea20000000a00 */
[----:B----4-:R-:W-:-:S04]  /*1190*/  IMAD.HI.U32 R15, R16, R5, RZ ;  /* 0x00000005100f7227 */ /* 0x010fc800078e00ff */
[----:B------:R-:W-:-:S04]  /*11a0*/  IMAD.HI.U32 R5, R166, R5, RZ ;  /* 0x00000005a6057227 */ /* 0x000fc800078e00ff */
[----:B---3--:R-:W-:-:S04]  /*11b0*/  IMAD.HI.U32 R18, R13, R6, RZ ;  /* 0x000000060d127227 */ /* 0x008fc800078e00ff */
[C---:B------:R-:W-:Y:S01]  /*11c0*/  IMAD.HI.U32 R20, R11.reuse, R6, RZ ;  /* 0x000000060b147227 */ /* 0x040fe200078e00ff */
[-C--:B------:R-:W-:Y:S02]  /*11d0*/  @P2 SHF.R.U32.HI R13, RZ, R7.reuse, R18 ;  /* 0x00000007ff0d2219 */ /* 0x080fe40000011612 */
[-C--:B-1----:R-:W-:Y:S02]  /*11e0*/  @P1 SHF.R.U32.HI R16, RZ, R12.reuse, R15 ;  /* 0x0000000cff101219 */ /* 0x082fe4000001160f */
[----:B------:R-:W-:Y:S02]  /*11f0*/  SHF.R.U32.HI R5, RZ, R12, R5 ;  /* 0x0000000cff057219 */ /* 0x000fe40000011605 */
[----:B------:R-:W-:Y:S02]  /*1200*/  SHF.R.U32.HI R20, RZ, R7, R20 ;  /* 0x00000007ff147219 */ /* 0x000fe40000011614 */
[----:B------:R-:W-:Y:S01]  /*1210*/  SEL R5, R166, R5, !P1 ;  /* 0x00000005a6057207 */ /* 0x000fe20004800000 */
[----:B--2---:R-:W-:Y:S01]  /*1220*/  IMAD.HI.U32 R18, R16, R2, RZ ;  /* 0x0000000210127227 */ /* 0x004fe200078e00ff */
[----:B------:R-:W-:-:S02]  /*1230*/  SEL R165, R11, R20, !P2 ;  /* 0x000000140ba57207 */ /* 0x000fc40005000000 */
[----:B------:R-:W-:Y:S01]  /*1240*/  IADD3 R7, PT, PT, -R5, RZ, RZ ;  /* 0x000000ff05077210 */ /* 0x000fe20007ffe1ff */
[----:B------:R-:W-:Y:S01]  /*1250*/  IMAD.HI.U32 R6, R13, R2, RZ ;  /* 0x000000020d067227 */ /* 0x000fe200078e00ff */
[----:B------:R-:W-:-:S03]  /*1260*/  @P0 SHF.R.U32.HI R16, RZ, R3, R18 ;  /* 0x00000003ff100219 */ /* 0x000fc60000011612 */
[----:B------:R-:W-:Y:S01]  /*1270*/  IMAD R7, R4, R7, R166 ;  /* 0x0000000704077224 */ /* 0x000fe200078e02a6 */
[----:B------:R-:W-:Y:S01]  /*1280*/  @P0 SHF.R.U32.HI R13, RZ, R3, R6 ;  /* 0x00000003ff0d0219 */ /* 0x000fe20000011606 */
[----:B------:R-:W-:-:S04]  /*1290*/  IMAD R16, R16, R9, RZ ;  /* 0x0000000910107224 */ /* 0x000fc800078e02ff */
[----:B------:R-:W-:Y:S01]  /*12a0*/  IMAD R6, R13, R9, RZ ;  /* 0x000000090d067224 */ /* 0x000fe200078e02ff */
[----:B------:R-:W-:-:S04]  /*12b0*/  ISETP.GE.AND P1, PT, R5, R16, PT ;  /* 0x000000100500720c */ /* 0x000fc80003f26270 */
[----:B------:R-:W-:Y:S01]  /*12c0*/  ISETP.GE.OR P1, PT, R165, R6, P1 ;  /* 0x00000006a500720c */ /* 0x000fe20000f26670 */
[----:B------:R-:W-:-:S05]  /*12d0*/  IMAD.HI.U32 R6, R5, R2, RZ ;  /* 0x0000000205067227 */ /* 0x000fca00078e00ff */
[----:B------:R-:W-:-:S04]  /*12e0*/  SHF.R.U32.HI R6, RZ, R3, R6 ;  /* 0x00000003ff067219 */ /* 0x000fc80000011606 */
[----:B------:R-:W-:-:S03]  /*12f0*/  SEL R6, R5, R6, !P0 ;  /* 0x0000000605067207 */ /* 0x000fc60004000000 */
[----:B------:R-:W-:Y:S01]  /*1300*/  @!P1 IMAD.HI.U32 R12, R165, R2, RZ ;  /* 0x00000002a50c9227 */ /* 0x000fe200078e00ff */
[----:B------:R-:W-:-:S04]  /*1310*/  IADD3 R2, PT, PT, -R6, RZ, RZ ;  /* 0x000000ff06027210 */ /* 0x000fc80007ffe1ff */
[----:B------:R-:W-:Y:S01]  /*1320*/  @!P1 SHF.R.U32.HI R12, RZ, R3, R12 ;  /* 0x00000003ff0c9219 */ /* 0x000fe2000001160c */
[----:B------:R-:W-:-:S03]  /*1330*/  IMAD R2, R9, R2, R5 ;  /* 0x0000000209027224 */ /* 0x000fc600078e0205 */
[----:B------:R-:W-:-:S05]  /*1340*/  @!P1 SEL R3, R165, R12, !P0 ;  /* 0x0000000ca5039207 */ /* 0x000fca0004000000 */
[--C-:B------:R-:W-:Y:S02]  /*1350*/  @!P1 IMAD.IADD R6, R6, 0x1, -R3.reuse ;  /* 0x0000000106069824 */ /* 0x100fe400078e0a03 */
[----:B------:R-:W-:Y:S01]  /*1360*/  @!P1 IMAD R3, R2, R13, R3 ;  /* 0x0000000d02039224 */ /* 0x000fe200078e0203 */
[----:B------:R-:W-:Y:S01]  /*1370*/  IADD3 R2, PT, PT, -R165, RZ, RZ ;  /* 0x000000ffa5027210 */ /* 0x000fe20007ffe1ff */
[----:B------:R-:W-:Y:S02]  /*1380*/  @!P1 IMAD R5, R6, R9, R165 ;  /* 0x0000000906059224 */ /* 0x000fe400078e02a5 */
[----:B------:R-:W-:Y:S02]  /*1390*/  @!P1 IMAD.MOV.U32 R165, RZ, RZ, R3 ;  /* 0x000000ffffa59224 */ /* 0x000fe400078e0003 */
[----:B------:R-:W-:Y:S02]  /*13a0*/  IMAD R2, R14, R2, R11 ;  /* 0x000000020e027224 */ /* 0x000fe400078e020b */
[----:B------:R-:W-:-:S02]  /*13b0*/  IMAD R166, R5, R4, R7 ;  /* 0x0000000405a67224 */ /* 0x000fc400078e0207 */
[----:B------:R-:W-:Y:S02]  /*13c0*/  IMAD R165, R165, R14, R2 ;  /* 0x0000000ea5a57224 */ /* 0x000fe400078e0202 */
.L_x_18:
[----:B------:R-:W-:Y:S05]  /*13d0*/  BRA.U UP3, `(.L_x_19) ;  /* 0x0000000103407547 */ /* 0x000fea000b800000 */
[----:B------:R-:W1:Y:S08]  /*13e0*/  LDC.64 R4, c[0x0][0xb10] ;  /* 0x0002c400ff047b82 */ /* 0x000e700000000a00 */
[----:B------:R-:W2:Y:S08]  /*13f0*/  LDC.64 R2, c[0x0][0xb18] ;  /* 0x0002c600ff027b82 */ /* 0x000eb00000000a00 */
[----:B------:R-:W3:Y:S08]  /*1400*/  LDC R6, c[0x0][0xb20] ;  /* 0x0002c800ff067b82 */ /* 0x000ef00000000800 */
[----:B------:R-:W4:Y:S01]  /*1410*/  LDC R12, c[0x0][0xb0c] ;  /* 0x0002c300ff0c7b82 */ /* 0x000f220000000800 */
[----:B-1----:R-:W-:-:S05]  /*1420*/  IMAD.HI.U32 R4, R165, R4, RZ ;  /* 0x00000004a5047227 */ /* 0x002fca00078e00ff */
[----:B------:R-:W-:Y:S01]  /*1430*/  SHF.R.U32.HI R4, RZ, R5, R4 ;  /* 0x00000005ff047219 */ /* 0x000fe20000011604 */
[----:B--2---:R-:W-:Y:S01]  /*1440*/  IMAD.HI.U32 R3, R166, R3, RZ ;  /* 0x00000003a6037227 */ /* 0x004fe200078e00ff */
[----:B------:R-:W-:-:S04]  /*1450*/  ISETP.NE.AND P0, PT, R2, 0x1, PT ;  /* 0x000000010200780c */ /* 0x000fc80003f05270 */
[----:B---3--:R-:W-:-:S04]  /*1460*/  SHF.R.U32.HI R3, RZ, R6, R3 ;  /* 0x00000006ff037219 */ /* 0x008fc80000011603 */
[----:B------:R-:W-:Y:S02]  /*1470*/  SEL R3, R166, R3, !P0 ;  /* 0x00000003a6037207 */ /* 0x000fe40004000000 */
[----:B----4-:R-:W-:-:S04]  /*1480*/  ISETP.NE.AND P1, PT, R12, 0x1, PT ;  /* 0x000000010c00780c */ /* 0x010fc80003f25270 */
[----:B------:R-:W-:-:S05]  /*1490*/  SEL R6, R165, R4, !P1 ;  /* 0x00000004a5067207 */ /* 0x000fca0004800000 */
[----:B------:R-:W-:Y:S02]  /*14a0*/  IMAD.IADD R4, R3, 0x1, -R6 ;  /* 0x0000000103047824 */ /* 0x000fe400078e0a06 */
[----:B------:R-:W-:Y:S02]  /*14b0*/  IMAD.IADD R3, R6, 0x1, -R3 ;  /* 0x0000000106037824 */ /* 0x000fe400078e0a03 */
[----:B------:R-:W-:Y:S02]  /*14c0*/  IMAD R165, R4, R12, R165 ;  /* 0x0000000c04a57224 */ /* 0x000fe400078e02a5 */
[----:B------:R-:W-:Y:S02]  /*14d0*/  IMAD R166, R3, R2, R166 ;  /* 0x0000000203a67224 */ /* 0x000fe400078e02a6 */
.L_x_19:
[----:B------:R-:W-:Y:S05]  /*14e0*/  BRA.U !UP1, `(.L_x_20) ;  /* 0x00000001090c7547 */ /* 0x000fea000b800000 */
[----:B------:R-:W-:Y:S01]  /*14f0*/  UCGABAR_WAIT ;  /* 0x0000000000007dc7 */ /* 0x000fe20008000000 */
[----:B------:R-:W-:Y:S01]  /*1500*/  CCTL.IVALL ;  /* 0x00000000ff00798f */ /* 0x000fe20002000000 */
[----:B------:R-:W-:Y:S05]  /*1510*/  BRA `(.L_x_21) ;  /* 0x0000000000047947 */ /* 0x000fea0003800000 */
.L_x_20:
[----:B------:R-:W-:Y:S06]  /*1520*/  BAR.SYNC.DEFER_BLOCKING 0x0 ;  /* 0x0000000000007b1d */ /* 0x000fec0000010000 */
.L_x_21:
[----:B------:R-:W-:Y:S05]  /*1530*/  BRA.U UP2, `(.L_x_22) ;  /* 0x0000001102d87547 */ /* 0x000fea000b800000 */
[----:B------:R-:W1:Y:S01]  /*1540*/  LDCU UR15, c[0x0][0x38c] ;  /* 0x00007180ff0f77ac */ /* 0x000e620008000800 */
[----:B------:R-:W2:Y:S01]  /*1550*/  LDC R9, c[0x0][0x370] ;  /* 0x0000dc00ff097b82 */ /* 0x000ea20000000800 */
[C---:B------:R-:W-:Y:S01]  /*1560*/  IMAD.SHL.U32 R17, R11.reuse, 0x20, RZ ;  /* 0x000000200b117824 */ /* 0x040fe200078e00ff */
[----:B------:R-:W-:Y:S01]  /*1570*/  PLOP3.LUT P1, PT, PT, PT, UP5, 0x80, 0x8 ;  /* 0x000000000008781c */ /* 0x000fe20003f2f058 */
[----:B------:R-:W-:Y:S01]  /*1580*/  UISETP.NE.AND UP1, UPT, UR10, URZ, UPT ;  /* 0x000000ff0a00728c */ /* 0x000fe2000bf25270 */
[----:B------:R-:W-:Y:S01]  /*1590*/  ISETP.NE.AND P4, PT, R10, RZ, P5 ;  /* 0x000000ff0a00720c */ /* 0x000fe20002f85270 */
[----:B------:R-:W-:Y:S01]  /*15a0*/  IMAD.SHL.U32 R16, R11, 0x80, RZ ;  /* 0x000000800b107824 */ /* 0x000fe200078e00ff */
[----:B------:R-:W-:Y:S01]  /*15b0*/  PLOP3.LUT P1, PT, P1, PT, PT, 0x8, 0x80 ;  /* 0x000000000080781c */ /* 0x000fe20000f2e170 */
[----:B------:R-:W-:Y:S01]  /*15c0*/  IMAD.MOV.U32 R15, RZ, RZ, 0x1 ;  /* 0x00000001ff0f7424 */ /* 0x000fe200078e00ff */
[----:B------:R-:W3:Y:S01]  /*15d0*/  LDC R0, c[0x0][0x374] ;  /* 0x0000dd00ff007b82 */ /* 0x000ee20000000800 */
[----:B------:R-:W-:Y:S01]  /*15e0*/  IMAD.MOV.U32 R14, RZ, RZ, RZ ;  /* 0x000000ffff0e7224 */ /* 0x000fe200078e00ff */
[----:B------:R-:W-:Y:S01]  /*15f0*/  CS2R R12, SRZ ;  /* 0x00000000000c7805 */ /* 0x000fe2000001ff00 */
[----:B------:R-:W-:Y:S01]  /*1600*/  IMAD.MOV.U32 R10, RZ, RZ, 0x1 ;  /* 0x00000001ff0a7424 */ /* 0x000fe200078e00ff */
[----:B------:R-:W-:Y:S01]  /*1610*/  LOP3.LUT R17, R17, 0x20, RZ, 0xc0, !PT ;  /* 0x0000002011117812 */ /* 0x000fe200078ec0ff */
[----:B------:R-:W4:Y:S01]  /*1620*/  LDCU.64 UR24, c[0x0][0x348] ;  /* 0x00006900ff1877ac */ /* 0x000f220008000a00 */
[----:B-1----:R-:W-:-:S02]  /*1630*/  UIADD3 UR4, UPT, UPT, UR15, 0x7f, URZ ;  /* 0x0000007f0f047890 */ /* 0x002fc4000fffe0ff */
[----:B------:R-:W-:Y:S02]  /*1640*/  USEL UR7, UR7, 0x2, UP1 ;  /* 0x0000000207077887 */ /* 0x000fe40008800000 */
[----:B------:R-:W-:Y:S01]  /*1650*/  USHF.R.S32.HI UR22, URZ, 0x1f, UR4 ;  /* 0x0000001fff167899 */ /* 0x000fe20008011404 */
[----:B------:R-:W-:-:S03]  /*1660*/  UMOV UR13, URZ ;  /* 0x000000ff000d7c82 */ /* 0x000fc60008000000 */
[----:B------:R-:W-:Y:S02]  /*1670*/  ULEA.HI UR22, UR22, UR4, URZ, 0x7 ;  /* 0x0000000416167291 */ /* 0x000fe4000f8f38ff */
[----:B------:R-:W-:Y:S02]  /*1680*/  UIADD3 UR4, UPT, UPT, UR15, -0x1, URZ ;  /* 0xffffffff0f047890 */ /* 0x000fe4000fffe0ff */
[----:B------:R-:W-:Y:S02]  /*1690*/  USHF.R.S32.HI UR22, URZ, 0x7, UR22 ;  /* 0x00000007ff167899 */ /* 0x000fe40008011416 */
[----:B------:R-:W-:Y:S02]  /*16a0*/  UISETP.GE.U32.AND UP2, UPT, UR4, -0xff, UPT ;  /* 0xffffff010400788c */ /* 0x000fe4000bf46070 */
[----:B------:R-:W-:Y:S02]  /*16b0*/  UISETP.LT.U32.AND UP0, UPT, UR22, 0x5, UPT ;  /* 0x000000051600788c */ /* 0x000fe4000bf01070 */
[----:B------:R-:W-:-:S02]  /*16c0*/  UIADD3 UR15, UPT, UPT, UR15, 0xfe, URZ ;  /* 0x000000fe0f0f7890 */ /* 0x000fc4000fffe0ff */
[----:B------:R-:W-:-:S04]  /*16d0*/  USEL UR21, UR22, 0x5, UP0 ;  /* 0x0000000516157887 */ /* 0x000fc80008000000 */
[----:B------:R-:W-:Y:S02]  /*16e0*/  UIADD3 UR6, UPT, UPT, UR21, -0x1, URZ ;  /* 0xffffffff15067890 */ /* 0x000fe4000fffe0ff */
[----:B------:R-:W-:Y:S02]  /*16f0*/  @UP2 UIADD3 UR6, UPT, UPT, UR21, URZ, URZ ;  /* 0x000000ff15062290 */ /* 0x000fe4000fffe0ff */
[----:B------:R-:W-:Y:S02]  /*1700*/  UIADD3 UR14, UPT, UPT, UR22, -UR21, URZ ;  /* 0x80000015160e7290 */ /* 0x000fe4000fffe0ff */
[----:B------:R-:W-:Y:S02]  /*1710*/  UIADD3 UR5, UPT, UPT, UR6, 0x1, URZ ;  /* 0x0000000106057890 */ /* 0x000fe4000fffe0ff */
[----:B--2-4-:R-:W-:-:S12]  /*1720*/  UIADD3 UR6, UPT, UPT, -UR6, URZ, URZ ;  /* 0x000000ff06067290 */ /* 0x014fd8000fffe1ff */
.L_x_42:
[----:B------:R-:W-:Y:S01]  /*1730*/  UISETP.NE.AND UP0, UPT, UR37, URZ, UPT ;  /* 0x000000ff2500728c */ /* 0x000fe2000bf05270 */
[----:B------:R-:W1:Y:S08]  /*1740*/  S2UR UR37, SR_CgaCtaId ;  /* 0x00000000002579c3 */ /* 0x000e700000008800 */
[----:B------:R-:W-:Y:S05]  /*1750*/  BRA.U UP0, `(.L_x_23) ;  /* 0x0000000100347547 */ /* 0x000fea000b800000 */
[----:B------:R-:W2:Y:S01]  /*1760*/  S2R R2, SR_CgaCtaId ;  /* 0x0000000000027919 */ /* 0x000ea20000008800 */
[----:B------:R-:W-:-:S04]  /*1770*/  MOV R3, 0x400 ;  /* 0x0000040000037802 */ /* 0x000fc80000000f00 */
[----:B--2---:R-:W-:Y:S02]  /*1780*/  LEA R3, R2, R3, 0x18 ;  /* 0x0000000302037211 */ /* 0x004fe400078ec0ff */
[----:B------:R-:W-:-:S03]  /*1790*/  SHF.L.U32 R2, R10, 0x1f, RZ ;  /* 0x0000001f0a027819 */ /* 0x000fc600000006ff */
[----:B------:R-:W-:-:S04]  /*17a0*/  IMAD R3, R12, 0x8, R3 ;  /* 0x000000080c037824 */ /* 0x000fc800078e0203 */
[----:B------:R-:W2:Y:S02]  /*17b0*/  SYNCS.PHASECHK.TRANS64.TRYWAIT P0, [R3+URZ+0xe0], R2 ;  /* 0x0000e002030075a7 */ /* 0x000ea400080011ff */
[----:B--2---:R-:W-:Y:S05]  /*17c0*/  @!P0 BRA `(.L_x_24) ;  /* 0x0000005800c08947 */ /* 0x004fea0003800000 */
.L_x_114:
[----:B------:R-:W-:Y:S01]  /*17d0*/  VIADD R12, R12, 0x1 ;  /* 0x000000010c0c7836 */ /* 0x000fe20000000000 */
[----:B------:R2:W-:Y:S04]  /*17e0*/  SYNCS.ARRIVE.TRANS64.A1T0 RZ, [R3+URZ+0xd0], RZ ;  /* 0x0000d0ff03ff79a7 */ /* 0x0005e800081000ff */
[----:B------:R-:W-:-:S04]  /*17f0*/  ISETP.NE.AND P0, PT, R12, 0x2, PT ;  /* 0x000000020c00780c */ /* 0x000fc80003f05270 */
[----:B------:R-:W-:Y:S02]  /*1800*/  SEL R12, R12, RZ, P0 ;  /* 0x000000ff0c0c7207 */ /* 0x000fe40000000000 */
[----:B--2---:R-:W-:-:S04]  /*1810*/  SEL R3, RZ, 0x1, P0 ;  /* 0x00000001ff037807 */ /* 0x004fc80000000000 */
[----:B------:R-:W-:-:S07]  /*1820*/  LOP3.LUT R10, R10, R3, RZ, 0x3c, !PT ;  /* 0x000000030a0a7212 */ /* 0x000fce00078e3cff */
.L_x_23:
[----:B------:R-:W-:Y:S01]  /*1830*/  UMOV UR4, 0x400 ;  /* 0x0000040000047882 */ /* 0x000fe20000000000 */
[----:B------:R-:W-:Y:S01]  /*1840*/  LEA.HI R3, R165, R165, RZ, 0x1 ;  /* 0x000000a5a5037211 */ /* 0x000fe200078f08ff */
[----:B-1----:R-:W-:Y:S01]  /*1850*/  ULEA UR4, UR37, UR4, 0x18 ;  /* 0x0000000425047291 */ /* 0x002fe2000f8ec0ff */
[----:B------:R-:W-:Y:S01]  /*1860*/  SHF.L.U32 R2, R15, 0x1f, RZ ;  /* 0x0000001f0f027819 */ /* 0x000fe200000006ff */
[----:B------:R-:W-:Y:S01]  /*1870*/  UISETP.GE.U32.AND UP0, UPT, UR15, 0xff, UPT ;  /* 0x000000ff0f00788c */ /* 0x000fe2000bf06070 */
[----:B------:R-:W-:Y:S01]  /*1880*/  R2UR UR35, R16 ;  /* 0x00000000102372ca */ /* 0x000fe200000e0000 */
[----:B------:R-:W-:Y:S01]  /*1890*/  ULEA UR8, UR13, UR4, 0x3 ;  /* 0x000000040d087291 */ /* 0x000fe2000f8e18ff */
[----:B------:R-:W-:Y:S01]  /*18a0*/  IMAD.SHL.U32 R3, R3, 0x80, RZ ;  /* 0x0000008003037824 */ /* 0x000fe200078e00ff */
[----:B------:R-:W-:Y:S01]  /*18b0*/  R2UR UR11, R17 ;  /* 0x00000000110b72ca */ /* 0x000fe200000e0000 */
[----:B------:R-:W-:-:S03]  /*18c0*/  UMOV UR23, URZ ;  /* 0x000000ff00177c82 */ /* 0x000fc60008000000 */
[----:B------:R-:W-:-:S03]  /*18d0*/  LOP3.LUT R3, R3, 0xffffff00, RZ, 0xc0, !PT ;  /* 0xffffff0003037812 */ /* 0x000fc600078ec0ff */
[----:B------:R1:W2:Y:S01]  /*18e0*/  SYNCS.PHASECHK.TRANS64.TRYWAIT P0, [UR8+0x28], R2 ;  /* 0x00002802ff0075a7 */ /* 0x0002a20008001108 */
[----:B------:R-:W-:Y:S02]  /*18f0*/  R2UR UR9, R3 ;  /* 0x00000000030972ca */ /* 0x000fe400000e0000 */
[----:B------:R-:W-:-:S11]  /*1900*/  R2UR UR8, R166 ;  /* 0x00000000a60872ca */ /* 0x000fd600000e0000 */
[----:B------:R-:W-:Y:S02]  /*1910*/  ULOP3.LUT UR35, UR9, 0x80, UR35, 0xf8, !UPT ;  /* 0x0000008009237892 */ /* 0x000fe4000f8ef823 */
[----:B------:R-:W-:Y:S01]  /*1920*/  ULEA UR11, UR8, UR11, 0x6 ;  /* 0x0000000b080b7291 */ /* 0x000fe2000f8e30ff */
[----:B------:R-:W-:Y:S11]  /*1930*/  BRA.U !UP0, `(.L_x_25) ;  /* 0x0000000108c07547 */ /* 0x000ff6000b800000 */
[----:B------:R-:W-:Y:S01]  /*1940*/  UMOV UR16, UR6 ;  /* 0x0000000600107c82 */ /* 0x000fe20008000000 */
[----:B------:R-:W-:Y:S01]  /*1950*/  UMOV UR17, UR13 ;  /* 0x0000000d00117c82 */ /* 0x000fe20008000000 */
[----:B------:R-:W-:-:S05]  /*1960*/  UMOV UR34, URZ ;  /* 0x000000ff00227c82 */ /* 0x000fca0008000000 */
.L_x_31:
[----:B------:R-:W-:Y:S01]  /*1970*/  ULEA UR33, UR17, UR4, 0x3 ;  /* 0x0000000411217291 */ /* 0x000fe2000f8e18ff */
[----:B------:R-:W-:Y:S01]  /*1980*/  @P5 MOV R3, 0xa000 ;  /* 0x0000a00000035802 */ /* 0x000fe20000000f00 */
[----:B-12-4-:R-:W-:Y:S10]  /*1990*/  @P0 BRA `(.L_x_26) ;  /* 0x00000000000c0947 */ /* 0x016ff40003800000 */
[----:B------:R-:W-:-:S04]  /*19a0*/  SHF.L.U32 R5, R15, 0x1f, RZ ;  /* 0x0000001f0f057819 */ /* 0x000fc800000006ff */
[----:B------:R-:W2:Y:S02]  /*19b0*/  SYNCS.PHASECHK.TRANS64.TRYWAIT P0, [UR33+0x28], R5 ;  /* 0x00002805ff0075a7 */ /* 0x000ea40008001121 */
[----:B--2---:R-:W-:Y:S05]  /*19c0*/  @!P0 BRA `(.L_x_27) ;  /* 0x0000005800548947 */ /* 0x004fea0003800000 */
.L_x_26:
[----:B------:R2:W-:Y:S01]  /*19d0*/  @P5 SYNCS.ARRIVE.TRANS64 RZ, [UR33], R3 ;  /* 0x00000003ffff59a7 */ /* 0x0005e20008000021 */
[----:B------:R-:W-:Y:S02]  /*19e0*/  ULOP3.LUT UR8, UR7, 0x2, URZ, 0xfc, !UPT ;  /* 0x0000000207087892 */ /* 0x000fe4000f8efcff */
[----:B------:R-:W-:Y:S02]  /*19f0*/  UIADD3 UR16, UPT, UPT, UR16, 0x1, URZ ;  /* 0x0000000110107890 */ /* 0x000fe4000fffe0ff */
[----:B------:R-:W-:Y:S02]  /*1a00*/  UISETP.NE.AND UP0, UPT, UR8, 0x2, UPT ;  /* 0x000000020800788c */ /* 0x000fe4000bf05270 */
[----:B------:R-:W-:-:S07]  /*1a10*/  UISETP.NE.AND UP2, UPT, UR16, 0x1, UPT ;  /* 0x000000011000788c */ /* 0x000fce000bf45270 */
[----:B------:R-:W-:Y:S05]  /*1a20*/  BRA.U UP0, `(.L_x_28) ;  /* 0x0000000100047547 */ /* 0x000fea000b800000 */
[----:B------:R-:W-:Y:S05]  /*1a30*/  BPT.TRAP 0x1 ;  /* 0x000000040000795c */ /* 0x000fea0000300000 */
.L_x_28:
[----:B------:R-:W-:Y:S04]  /*1a40*/  BSSY.RECONVERGENT B0, `(.L_x_29) ;  /* 0x0000003000007945 */ /* 0x000fe80003800200 */
[----:B------:R-:W-:Y:S05]  /*1a50*/  @!P4 BRA `(.L_x_30) ;  /* 0x000000000004c947 */ /* 0x000fea0003800000 */
[----:B------:R-:W-:Y:S05]  /*1a60*/  BPT.TRAP 0x1 ;  /* 0x000000040000795c */ /* 0x000fea0000300000 */
.L_x_30:
[----:B------:R-:W-:Y:S05]  /*1a70*/  BSYNC.RECONVERGENT B0 ;  /* 0x0000000000007941 */ /* 0x000fea0003800200 */
.L_x_29:
[----:B------:R-:W-:Y:S02]  /*1a80*/  UIADD3 UR13, UPT, UPT, UR17, 0x1, URZ ;  /* 0x00000001110d7890 */ /* 0x000fe4000fffe0ff */
[----:B------:R-:W-:Y:S02]  /*1a90*/  ULEA UR32, UR17, UR4, 0xe ;  /* 0x0000000411207291 */ /* 0x000fe4000f8e70ff */
[----:B------:R-:W-:Y:S02]  /*1aa0*/  UISETP.NE.AND UP0, UPT, UR13, 0x5, UPT ;  /* 0x000000050d00788c */ /* 0x000fe4000bf05270 */
[----:B------:R-:W-:Y:S02]  /*1ab0*/  UIADD3 UR28, UP1, UPT, UR24, 0x80, URZ ;  /* 0x00000080181c7890 */ /* 0x000fe4000ff3e0ff */
[----:B------:R-:W-:Y:S02]  /*1ac0*/  USEL UR9, URZ, 0x1, UP0 ;  /* 0x00000001ff097887 */ /* 0x000fe40008000000 */
[----:B------:R-:W-:-:S02]  /*1ad0*/  USEL UR13, UR13, URZ, UP0 ;  /* 0x000000ff0d0d7287 */ /* 0x000fc40008000000 */
[----:B------:R-:W-:Y:S02]  /*1ae0*/  UIADD3 UR26, UP0, UPT, UR24, 0x180, URZ ;  /* 0x00000180181a7890 */ /* 0x000fe4000ff1e0ff */
[----:B------:R-:W-:Y:S01]  /*1af0*/  ULEA UR8, UR13, UR4, 0x3 ;  /* 0x000000040d087291 */ /* 0x000fe2000f8e18ff */
[----:B------:R-:W-:Y:S01]  /*1b00*/  LOP3.LUT R15, R15, UR9, RZ, 0x3c, !PT ;  /* 0x000000090f0f7c12 */ /* 0x000fe2000f8e3cff */
[----:B------:R-:W-:Y:S02]  /*1b10*/  ULOP3.LUT UR33, UR33, 0xfefffff8, URZ, 0xc0, !UPT ;  /* 0xfefffff821217892 */ /* 0x000fe4000f8ec0ff */
[----:B------:R-:W-:Y:S01]  /*1b20*/  UIADD3.X UR29, UPT, UPT, URZ, UR25, URZ, UP1, !UPT ;  /* 0x00000019ff1d7290 */ /* 0x000fe20008ffe4ff */
[----:B-1----:R-:W-:Y:S01]  /*1b30*/  SHF.L.U32 R2, R15, 0x1f, RZ ;  /* 0x0000001f0f027819 */ /* 0x002fe200000006ff */
[----:B------:R-:W-:Y:S02]  /*1b40*/  UIADD3 UR32, UPT, UPT, UR32, 0x4400, URZ ;  /* 0x0000440020207890 */ /* 0x000fe4000fffe0ff */
[----:B------:R-:W-:Y:S01]  /*1b50*/  UIADD3.X UR27, UPT, UPT, URZ, UR25, URZ, UP0, !UPT ;  /* 0x00000019ff1b7290 */ /* 0x000fe200087fe4ff */
[----:B------:R4:W1:Y:S01]  /*1b60*/  SYNCS.PHASECHK.TRANS64.TRYWAIT P0, [UR8+0x28], R2 ;  /* 0x00002802ff0075a7 */ /* 0x0008620008001108 */
[----:B------:R-:W-:Y:S01]  /*1b70*/  ULEA UR8, UR17, UR4, 0xc ;  /* 0x0000000411087291 */ /* 0x000fe2000f8e60ff */
[----:B------:R-:W-:Y:S01]  /*1b80*/  UMOV UR18, 0x0 ;  /* 0x0000000000127882 */ /* 0x000fe20000000000 */
[----:B------:R-:W-:-:S02]  /*1b90*/  UMOV UR19, 0x10000000 ;  /* 0x1000000000137882 */ /* 0x000fc40000000000 */
[----:B------:R-:W-:Y:S01]  /*1ba0*/  UIADD3 UR8, UPT, UPT, UR8, 0x18400, URZ ;  /* 0x0001840008087890 */ /* 0x000fe2000fffe0ff */
[----:B------:R2:W-:Y:S01]  /*1bb0*/  UTMALDG.3D.2CTA [UR32], [UR28], desc[UR18] ;  /* 0x000012201c0075b4 */ /* 0x0005e20008211000 */
[----:B------:R-:W-:Y:S01]  /*1bc0*/  UMOV UR10, UR34 ;  /* 0x00000022000a7c82 */ /* 0x000fe20008000000 */
[----:B------:R-:W-:Y:S01]  /*1bd0*/  UMOV UR12, UR36 ;  /* 0x00000024000c7c82 */ /* 0x000fe20008000000 */
[----:B------:R-:W-:Y:S01]  /*1be0*/  UMOV UR9, UR33 ;  /* 0x0000002100097c82 */ /* 0x000fe20008000000 */
[----:B------:R-:W-:Y:S01]  /*1bf0*/  UMOV UR23, UR5 ;  /* 0x0000000500177c82 */ /* 0x000fe20008000000 */
[----:B------:R-:W-:-:S03]  /*1c00*/  UMOV UR17, UR13 ;  /* 0x0000000d00117c82 */ /* 0x000fc60008000000 */
[----:B------:R4:W-:Y:S01]  /*1c10*/  UTMALDG.3D.2CTA [UR8], [UR26], desc[UR18] ;  /* 0x000012081a0075b4 */ /* 0x0009e20008211000 */
[----:B--2---:R-:W-:Y:S01]  /*1c20*/  UIADD3 UR34, UPT, UPT, UR34, 0x80, URZ ;  /* 0x0000008022227890 */ /* 0x004fe2000fffe0ff */
[----:B------:R-:W-:Y:S11]  /*1c30*/  BRA.U UP2, `(.L_x_31) ;  /* 0xfffffffd024c7547 */ /* 0x000ff6000b83ffff */
.L_x_25:
[----:B----4-:R-:W-:Y:S01]  /*1c40*/  ULEA UR8, UR13, UR4, 0x3 ;  /* 0x000000040d087291 */ /* 0x010fe2000f8e18ff */
[----:B-1----:R-:W-:Y:S01]  /*1c50*/  SHF.L.U32 R2, R15, 0x1f, RZ ;  /* 0x0000001f0f027819 */ /* 0x002fe200000006ff */
[----:B------:R-:W-:Y:S01]  /*1c60*/  @!P1 SYNCS.ARRIVE.TRANS64.A1T0 RZ, [UR4+0x68], RZ ;  /* 0x000068ffffff99a7 */ /* 0x000fe20008100004 */
[----:B------:R-:W-:-:S06]  /*1c70*/  UISETP.GT.AND UP0, UPT, UR22, UR21, UPT ;  /* 0x000000151600728c */ /* 0x000fcc000bf04270 */
[----:B--2---:R1:W2:Y:S03]  /*1c80*/  SYNCS.PHASECHK.TRANS64.TRYWAIT P0, [UR8+0x28], R2 ;  /* 0x00002802ff0075a7 */ /* 0x0042a60008001108 */
[----:B------:R-:W-:Y:S05]  /*1c90*/  BRA.U !UP0, `(.L_x_32) ;  /* 0x0000000108c07547 */ /* 0x000fea000b800000 */
[----:B------:R-:W-:Y:S01]  /*1ca0*/  UIADD3 UR26, UPT, UPT, UR14, UR23, URZ ;  /* 0x000000170e1a7290 */ /* 0x000fe2000fffe0ff */
[----:B------:R-:W-:-:S11]  /*1cb0*/  UMOV UR27, UR13 ;  /* 0x0000000d001b7c82 */ /* 0x000fd60008000000 */
.L_x_38:
[----:B------:R-:W-:Y:S01]  /*1cc0*/  ULEA UR17, UR27, UR4, 0x3 ;  /* 0x000000041b117291 */ /* 0x000fe2000f8e18ff */
[----:B--2---:R-:W-:Y:S01]  /*1cd0*/  @P5 MOV R3, 0xa000 ;  /* 0x0000a00000035802 */ /* 0x004fe20000000f00 */
[----:B-12---:R-:W-:Y:S10]  /*1ce0*/  @P0 BRA `(.L_x_33) ;  /* 0x00000000000c0947 */ /* 0x006ff40003800000 */
[----:B------:R-:W-:-:S04]  /*1cf0*/  SHF.L.U32 R5, R15, 0x1f, RZ ;  /* 0x0000001f0f057819 */ /* 0x000fc800000006ff */
[----:B------:R-:W2:Y:S02]  /*1d00*/  SYNCS.PHASECHK.TRANS64.TRYWAIT P0, [UR17+0x28], R5 ;  /* 0x00002805ff0075a7 */ /* 0x000ea40008001111 */
[----:B--2---:R-:W-:Y:S05]  /*1d10*/  @!P0 BRA `(.L_x_34) ;  /* 0x0000005400988947 */ /* 0x004fea0003800000 */
.L_x_33:
[----:B------:R2:W-:Y:S01]  /*1d20*/  @P5 SYNCS.ARRIVE.TRANS64 RZ, [UR17], R3 ;  /* 0x00000003ffff59a7 */ /* 0x0005e20008000011 */
[----:B------:R-:W-:-:S04]  /*1d30*/  ULOP3.LUT UR8, UR7, 0x2, URZ, 0xfc, !UPT ;  /* 0x0000000207087892 */ /* 0x000fc8000f8efcff */
[----:B------:R-:W-:-:S09]  /*1d40*/  UISETP.NE.AND UP0, UPT, UR8, 0x2, UPT ;  /* 0x000000020800788c */ /* 0x000fd2000bf05270 */
[----:B------:R-:W-:Y:S05]  /*1d50*/  BRA.U UP0, `(.L_x_35) ;  /* 0x0000000100047547 */ /* 0x000fea000b800000 */
[----:B------:R-:W-:Y:S05]  /*1d60*/  BPT.TRAP 0x1 ;  /* 0x000000040000795c */ /* 0x000fea0000300000 */
.L_x_35:
[----:B------:R-:W-:Y:S04]  /*1d70*/  BSSY.RECONVERGENT B0, `(.L_x_36) ;  /* 0x0000003000007945 */ /* 0x000fe80003800200 */
[----:B------:R-:W-:Y:S05]  /*1d80*/  @!P4 BRA `(.L_x_37) ;  /* 0x000000000004c947 */ /* 0x000fea0003800000 */
[----:B------:R-:W-:Y:S05]  /*1d90*/  BPT.TRAP 0x1 ;  /* 0x000000040000795c */ /* 0x000fea0000300000 */
.L_x_37:
[----:B------:R-:W-:Y:S05]  /*1da0*/  BSYNC.RECONVERGENT B0 ;  /* 0x0000000000007941 */ /* 0x000fea0003800200 */
.L_x_36:
        /* <DEDUP_REMOVED lines=9> */
[----:B------:R-:W-:Y:S02]  /*1e40*/  USHF.L.U32 UR18, UR23, 0x7, URZ ;  /* 0x0000000717127899 */ /* 0x000fe400080006ff */
[----:B------:R-:W-:Y:S01]  /*1e50*/  ULOP3.LUT UR17, UR17, 0xfefffff8, URZ, 0xc0, !UPT ;  /* 0xfefffff811117892 */ /* 0x000fe2000f8ec0ff */
[----:B-1----:R-:W-:Y:S01]  /*1e60*/  SHF.L.U32 R2, R15, 0x1f, RZ ;  /* 0x0000001f0f027819 */ /* 0x002fe200000006ff */
[----:B------:R-:W-:Y:S02]  /*1e70*/  UIADD3 UR16, UPT, UPT, UR16, 0x4400, URZ ;  /* 0x0000440010107890 */ /* 0x000fe4000fffe0ff */
[----:B------:R-:W-:Y:S01]  /*1e80*/  UIADD3.X UR33, UPT, UPT, URZ, UR25, URZ, UP1, !UPT ;  /* 0x00000019ff217290 */ /* 0x000fe20008ffe4ff */
[----:B------:R4:W1:Y:S01]  /*1e90*/  SYNCS.PHASECHK.TRANS64.TRYWAIT P0, [UR8+0x28], R2 ;  /* 0x00002802ff0075a7 */ /* 0x0008620008001108 */
[----:B------:R-:W-:-:S02]  /*1ea0*/  ULEA UR8, UR27, UR4, 0xc ;  /* 0x000000041b087291 */ /* 0x000fc4000f8e60ff */
[----:B------:R-:W-:Y:S02]  /*1eb0*/  UIADD3.X UR31, UPT, UPT, URZ, UR25, URZ, UP0, !UPT ;  /* 0x00000019ff1f7290 */ /* 0x000fe400087fe4ff */
[----:B------:R-:W-:Y:S01]  /*1ec0*/  UIADD3 UR8, UPT, UPT, UR8, 0x18400, URZ ;  /* 0x0001840008087890 */ /* 0x000fe2000fffe0ff */
[----:B------:R-:W-:Y:S01]  /*1ed0*/  UMOV UR28, 0x0 ;  /* 0x00000000001c7882 */ /* 0x000fe20000000000 */
[----:B------:R-:W-:Y:S01]  /*1ee0*/  UMOV UR29, 0x10000000 ;  /* 0x10000000001d7882 */ /* 0x000fe20000000000 */
[----:B------:R-:W-:Y:S01]  /*1ef0*/  UMOV UR19, UR35 ;  /* 0x0000002300137c82 */ /* 0x000fe20008000000 */
[----:B------:R-:W-:Y:S01]  /*1f00*/  UMOV UR20, UR36 ;  /* 0x0000002400147c82 */ /* 0x000fe20008000000 */
[----:B------:R-:W-:Y:S01]  /*1f10*/  UMOV UR12, UR36 ;  /* 0x00000024000c7c82 */ /* 0x000fe20008000000 */
[----:B------:R-:W-:Y:S01]  /*1f20*/  UMOV UR9, UR17 ;  /* 0x0000001100097c82 */ /* 0x000fe20008000000 */
[----:B------:R-:W-:Y:S01]  /*1f30*/  UMOV UR10, UR18 ;  /* 0x00000012000a7c82 */ /* 0x000fe20008000000 */
[----:B------:R4:W-:Y:S01]  /*1f40*/  UTMALDG.3D.2CTA [UR16], [UR32], desc[UR28] ;  /* 0x00001c10200075b4 */ /* 0x0009e20008211000 */
[----:B------:R-:W-:Y:S01]  /*1f50*/  UIADD3 UR23, UPT, UPT, UR23, 0x1, URZ ;  /* 0x0000000117177890 */ /* 0x000fe2000fffe0ff */
[----:B------:R-:W-:-:S03]  /*1f60*/  UMOV UR27, UR13 ;  /* 0x0000000d001b7c82 */ /* 0x000fc60008000000 */
[----:B------:R-:W-:Y:S01]  /*1f70*/  UISETP.NE.AND UP0, UPT, UR23, UR26, UPT ;  /* 0x0000001a1700728c */ /* 0x000fe2000bf05270 */
[----:B------:R4:W-:Y:S08]  /*1f80*/  UTMALDG.3D.2CTA [UR8], [UR30], desc[UR28] ;  /* 0x00001c081e0075b4 */ /* 0x0009f00008211000 */
[----:B----4-:R-:W-:Y:S05]  /*1f90*/  BRA.U UP0, `(.L_x_38) ;  /* 0xfffffffd00487547 */ /* 0x010fea000b83ffff */
.L_x_32:
[C---:B-1----:R-:W-:Y:S01]  /*1fa0*/  LEA R2, R14.reuse, UR4, 0x3 ;  /* 0x000000040e027c11 */ /* 0x042fe2000f8e18ff */
[----:B------:R-:W-:Y:S01]  /*1fb0*/  NOP ;  /* 0x0000000000007918 */ /* 0x000fe20000000000 */
[----:B--2---:R-:W-:Y:S02]  /*1fc0*/  SHF.L.U32 R3, R13, 0x1f, RZ ;  /* 0x0000001f0d037819 */ /* 0x004fe400000006ff */
[----:B------:R-:W-:Y:S02]  /*1fd0*/  LEA R4, R14, UR4, 0x4 ;  /* 0x000000040e047c11 */ /* 0x000fe4000f8e20ff */
[----:B------:R-:W1:Y:S02]  /*1fe0*/  SYNCS.PHASECHK.TRANS64.TRYWAIT P0, [R2+URZ+0x70], R3 ;  /* 0x00007003020075a7 */ /* 0x000e6400080011ff */
[----:B-1----:R-:W-:Y:S05]  /*1ff0*/  @!P0 BRA `(.L_x_39) ;  /* 0x0000005000f88947 */ /* 0x002fea0003800000 */
.L_x_117:
[----:B------:R-:W2:Y:S01]  /*2000*/  LDS.128 R4, [R4+0x100] ;  /* 0x0001000004047984 */ /* 0x000ea20000000c00 */
[----:B------:R-:W-:Y:S01]  /*2010*/  ISETP.GE.AND P0, PT, R72, 0x1, PT ;  /* 0x000000014800780c */ /* 0x000fe20003f06270 */
[----:B-1----:R-:W-:Y:S01]  /*2020*/  VIADD R2, R2, 0x80 ;  /* 0x0000008002027836 */ /* 0x002fe20000000000 */
[----:B------:R-:W-:Y:S01]  /*2030*/  @!PT LDS RZ, [RZ] ;  /* 0x00000000fffff984 */ /* 0x000fe20000000800 */
[----:B------:R-:W-:Y:S01]  /*2040*/  @!PT LDS RZ, [RZ] ;  /* 0x00000000fffff984 */ /* 0x000fe20000000800 */
[----:B------:R-:W-:Y:S01]  /*2050*/  @!PT LDS RZ, [RZ] ;  /* 0x00000000fffff984 */ /* 0x000fe20000000800 */
[----:B------:R-:W-:Y:S01]  /*2060*/  @!PT LDS RZ, [RZ] ;  /* 0x00000000fffff984 */ /* 0x000fe20000000800 */
[----:B------:R1:W-:Y:S06]  /*2070*/  MEMBAR.ALL.CTA ;  /* 0x0000000000007992 */ /* 0x0003ec0000008000 */
[----:B-1----:R-:W1:Y:S01]  /*2080*/  FENCE.VIEW.ASYNC.S ;  /* 0x00000000000073c6 */ /* 0x002e620000000000 */
[----:B------:R-:W-:-:S04]  /*2090*/  PRMT R2, RZ, 0x654, R2 ;  /* 0x00000654ff027816 */ /* 0x000fc80000000002 */
[----:B-1----:R1:W-:Y:S01]  /*20a0*/  SYNCS.ARRIVE.TRANS64.RED.A1T0 RZ, [R2+URZ], RZ ;  /* 0x000000ff02ff79a7 */ /* 0x0023e200081004ff */
[----:B--2---:R-:W-:-:S13]  /*20b0*/  LOP3.LUT P2, RZ, R6, 0x1, RZ, 0xc0, !PT ;  /* 0x0000000106ff7812 */ /* 0x004fda000784c0ff */
[----:B------:R-:W-:Y:S01]  /*20c0*/  @P2 SHF.R.U32.HI R3, RZ, 0x10, R5 ;  /* 0x00000010ff032819 */ /* 0x000fe20000011605 */
[----:B------:R-:W-:Y:S01]  /*20d0*/  VOTEU.ANY UP0, P2 ;  /* 0x0000000000ff7886 */ /* 0x000fe20001000100 */
[----:B------:R-:W-:Y:S02]  /*20e0*/  @P2 MOV R11, R4 ;  /* 0x00000004000b2202 */ /* 0x000fe40000000f00 */
[----:B------:R-:W-:Y:S02]  /*20f0*/  @P2 R2UR.BROADCAST UR8, R3 ;  /* 0x00000000030822ca */ /* 0x000fe400008e0000 */
[----:B------:R-:W-:-:S11]  /*2100*/  @P2 LOP3.LUT R8, R5, 0xffff, RZ, 0xc0, !PT ;  /* 0x0000ffff05082812 */ /* 0x000fd600078ec0ff */
[----:B------:R-:W-:Y:S01]  /*2110*/  @UP0 UMOV UR36, UR8 ;  /* 0x0000000800240c82 */ /* 0x000fe20008000000 */
[----:B-1----:R-:W-:Y:S05]  /*2120*/  @!P0 BRA `(.L_x_40) ;  /* 0x0000000000b88947 */ /* 0x002fea0003800000 */
[----:B------:R-:W3:Y:S01]  /*2130*/  LDC.64 R4, c[0x0][0xb18] ;  /* 0x0002c600ff047b82 */ /* 0x000ee20000000a00 */
[----:B------:R-:W-:-:S07]  /*2140*/  ISETP.NE.AND P3, PT, R72, 0x1, PT ;  /* 0x000000014800780c */ /* 0x000fce0003f65270 */
[----:B------:R-:W1:Y:S08]  /*2150*/  LDC.64 R6, c[0x0][0xb10] ;  /* 0x0002c400ff067b82 */ /* 0x000e700000000a00 */
[----:B------:R-:W2:Y:S08]  /*2160*/  LDC R18, c[0x0][0xb20] ;  /* 0x0002c800ff127b82 */ /* 0x000eb00000000800 */
[----:B------:R-:W4:Y:S01]  /*2170*/  LDC R20, c[0x0][0xb0c] ;  /* 0x0002c300ff147b82 */ /* 0x000f220000000800 */
[----:B---3--:R-:W-:Y:S01]  /*2180*/  IMAD.HI.U32 R19, R0, R5, RZ ;  /* 0x0000000500137227 */ /* 0x008fe200078e00ff */
[----:B------:R-:W-:-:S03]  /*2190*/  ISETP.NE.AND P0, PT, R4, 0x1, PT ;  /* 0x000000010400780c */ /* 0x000fc60003f05270 */
[----:B------:R-:W-:-:S03]  /*21a0*/  IMAD.HI.U32 R5, R8, R5, RZ ;  /* 0x0000000508057227 */ /* 0x000fc600078e00ff */
[----:B------:R-:W3:Y:S01]  /*21b0*/  LDC.64 R2, c[0x0][0xb28] ;  /* 0x0002ca00ff027b82 */ /* 0x000ee20000000a00 */
[----:B-1----:R-:W-:-:S04]  /*21c0*/  IMAD.HI.U32 R22, R9, R6, RZ ;  /* 0x0000000609167227 */ /* 0x002fc800078e00ff */
[----:B------:R-:W-:Y:S01]  /*21d0*/  IMAD.HI.U32 R24, R11, R6, RZ ;  /* 0x000000060b187227 */ /* 0x000fe200078e00ff */
[----:B------:R-:W-:Y:S02]  /*21e0*/  SHF.R.U32.HI R22, RZ, R7, R22 ;  /* 0x00000007ff167219 */ /* 0x000fe40000011616 */
[-C--:B--2---:R-:W-:Y:S02]  /*21f0*/  SHF.R.U32.HI R19, RZ, R18.reuse, R19 ;  /* 0x00000012ff137219 */ /* 0x084fe40000011613 */
[----:B------:R-:W-:Y:S02]  /*2200*/  SHF.R.U32.HI R5, RZ, R18, R5 ;  /* 0x00000012ff057219 */ /* 0x000fe40000011605 */
[----:B------:R-:W-:Y:S02]  /*2210*/  SEL R19, R0, R19, !P0 ;  /* 0x0000001300137207 */ /* 0x000fe40004000000 */
[----:B------:R-:W-:Y:S02]  /*2220*/  SHF.R.U32.HI R24, RZ, R7, R24 ;  /* 0x00000007ff187219 */ /* 0x000fe40000011618 */
[----:B----4-:R-:W-:-:S02]  /*2230*/  ISETP.NE.AND P1, PT, R20, 0x1, PT ;  /* 0x000000011400780c */ /* 0x010fc40003f25270 */
[----:B------:R-:W-:Y:S02]  /*2240*/  SEL R5, R8, R5, !P0 ;  /* 0x0000000508057207 */ /* 0x000fe40004000000 */
[----:B------:R-:W-:Y:S02]  /*2250*/  SEL R21, R9, R22, !P1 ;  /* 0x0000001609157207 */ /* 0x000fe40004800000 */
[----:B------:R-:W-:Y:S01]  /*2260*/  SEL R7, R11, R24, !P1 ;  /* 0x000000180b077207 */ /* 0x000fe20004800000 */
[----:B---3--:R-:W-:-:S04]  /*2270*/  IMAD.HI.U32 R22, R19, R2, RZ ;  /* 0x0000000213167227 */ /* 0x008fc800078e00ff */
[----:B------:R-:W-:Y:S01]  /*2280*/  IMAD.HI.U32 R6, R21, R2, RZ ;  /* 0x0000000215067227 */ /* 0x000fe200078e00ff */
[----:B------:R-:W-:-:S04]  /*2290*/  @P3 SHF.R.U32.HI R19, RZ, R3, R22 ;  /* 0x00000003ff133219 */ /* 0x000fc80000011616 */
[----:B------:R-:W-:Y:S01]  /*22a0*/  @P3 SHF.R.U32.HI R21, RZ, R3, R6 ;  /* 0x00000003ff153219 */ /* 0x000fe20000011606 */
[----:B------:R-:W-:-:S04]  /*22b0*/  IMAD R19, R72, R19, RZ ;  /* 0x0000001348137224 */ /* 0x000fc800078e02ff */
[----:B------:R-:W-:Y:S01]  /*22c0*/  IMAD R6, R72, R21, RZ ;  /* 0x0000001548067224 */ /* 0x000fe200078e02ff */
[C---:B------:R-:W-:Y:S02]  /*22d0*/  ISETP.GE.AND P0, PT, R5.reuse, R19, PT ;  /* 0x000000130500720c */ /* 0x040fe40003f06270 */
[----:B------:R-:W-:Y:S02]  /*22e0*/  IADD3 R19, PT, PT, -R5, RZ, RZ ;  /* 0x000000ff05137210 */ /* 0x000fe40007ffe1ff */
[----:B------:R-:W-:Y:S01]  /*22f0*/  ISETP.GE.OR P0, PT, R7, R6, P0 ;  /* 0x000000060700720c */ /* 0x000fe20000706670 */
[----:B------:R-:W-:-:S04]  /*2300*/  IMAD.HI.U32 R6, R5, R2, RZ ;  /* 0x0000000205067227 */ /* 0x000fc800078e00ff */
[----:B------:R-:W-:Y:S01]  /*2310*/  IMAD R8, R4, R19, R8 ;  /* 0x0000001304087224 */ /* 0x000fe200078e0208 */
[----:B------:R-:W-:-:S04]  /*2320*/  SHF.R.U32.HI R6, RZ, R3, R6 ;  /* 0x00000003ff067219 */ /* 0x000fc80000011606 */
[----:B------:R-:W-:-:S03]  /*2330*/  SEL R6, R5, R6, !P3 ;  /* 0x0000000605067207 */ /* 0x000fc60005800000 */
[----:B------:R-:W-:-:S04]  /*2340*/  @!P0 IMAD.HI.U32 R18, R7, R2, RZ ;  /* 0x0000000207128227 */ /* 0x000fc800078e00ff */
[----:B------:R-:W-:Y:S01]  /*2350*/  IMAD.MOV R2, RZ, RZ, -R6 ;  /* 0x000000ffff027224 */ /* 0x000fe200078e0a06 */
[----:B------:R-:W-:-:S03]  /*2360*/  @!P0 SHF.R.U32.HI R18, RZ, R3, R18 ;  /* 0x00000003ff128219 */ /* 0x000fc60000011612 */
[----:B------:R-:W-:Y:S01]  /*2370*/  IMAD R2, R72, R2, R5 ;  /* 0x0000000248027224 */ /* 0x000fe200078e0205 */
        /* <DEDUP_REMOVED lines=9> */
.L_x_40:
[----:B------:R-:W1:Y:S02]  /*2410*/  LDCU UR8, c[0x0][0xb30] ;  /* 0x00016600ff0877ac */ /* 0x000e640008000800 */
[----:B-1----:R-:W-:-:S09]  /*2420*/  UISETP.NE.AND UP0, UPT, UR8, 0x1, UPT ;  /* 0x000000010800788c */ /* 0x002fd2000bf05270 */
[----:B------:R-:W-:Y:S05]  /*2430*/  BRA.U UP0, `(.L_x_41) ;  /* 0x0000000100407547 */ /* 0x000fea000b800000 */
[----:B------:R-:W1:Y:S08]  /*2440*/  LDC.64 R4, c[0x0][0xb10] ;  /* 0x0002c400ff047b82 */ /* 0x000e700000000a00 */
[----:B------:R-:W2:Y:S08]  /*2450*/  LDC.64 R2, c[0x0][0xb18] ;  /* 0x0002c600ff027b82 */ /* 0x000eb00000000a00 */
[----:B------:R-:W4:Y:S08]  /*2460*/  LDC R6, c[0x0][0xb20] ;  /* 0x0002c800ff067b82 */ /* 0x000f300000000800 */
[----:B------:R-:W3:Y:S01]  /*2470*/  LDC R18, c[0x0][0xb0c] ;  /* 0x0002c300ff127b82 */ /* 0x000ee20000000800 */
[----:B-1----:R-:W-:-:S05]  /*2480*/  IMAD.HI.U32 R4, R11, R4, RZ ;  /* 0x000000040b047227 */ /* 0x002fca00078e00ff */
[----:B------:R-:W-:Y:S01]  /*2490*/  SHF.R.U32.HI R4, RZ, R5, R4 ;  /* 0x00000005ff047219 */ /* 0x000fe20000011604 */
[----:B--2---:R-:W-:Y:S01]  /*24a0*/  IMAD.HI.U32 R3, R8, R3, RZ ;  /* 0x0000000308037227 */ /* 0x004fe200078e00ff */
[----:B------:R-:W-:-:S04]  /*24b0*/  ISETP.NE.AND P0, PT, R2, 0x1, PT ;  /* 0x000000010200780c */ /* 0x000fc80003f05270 */
[----:B----4-:R-:W-:-:S04]  /*24c0*/  SHF.R.U32.HI R3, RZ, R6, R3 ;  /* 0x00000006ff037219 */ /* 0x010fc80000011603 */
[----:B------:R-:W-:Y:S02]  /*24d0*/  SEL R3, R8, R3, !P0 ;  /* 0x0000000308037207 */ /* 0x000fe40004000000 */
[----:B---3--:R-:W-:-:S04]  /*24e0*/  ISETP.NE.AND P1, PT, R18, 0x1, PT ;  /* 0x000000011200780c */ /* 0x008fc80003f25270 */
[----:B------:R-:W-:-:S05]  /*24f0*/  SEL R4, R11, R4, !P1 ;  /* 0x000000040b047207 */ /* 0x000fca0004800000 */
[----:B------:R-:W-:Y:S02]  /*2500*/  IMAD.IADD R5, R3, 0x1, -R4 ;  /* 0x0000000103057824 */ /* 0x000fe400078e0a04 */
[----:B------:R-:W-:Y:S02]  /*2510*/  IMAD.IADD R3, R4, 0x1, -R3 ;  /* 0x0000000104037824 */ /* 0x000fe400078e0a03 */
[----:B------:R-:W-:Y:S02]  /*2520*/  IMAD R11, R5, R18, R11 ;  /* 0x00000012050b7224 */ /* 0x000fe400078e020b */
[----:B------:R-:W-:-:S07]  /*2530*/  IMAD R8, R3, R2, R8 ;  /* 0x0000000203087224 */ /* 0x000fce00078e0208 */
.L_x_41:
[----:B------:R-:W-:Y:S01]  /*2540*/  VIADD R14, R14, 0x1 ;  /* 0x000000010e0e7836 */ /* 0x000fe20000000000 */
[----:B------:R-:W-:Y:S01]  /*2550*/  PLOP3.LUT P1, PT, PT, PT, PT, 0x80, 0x8 ;  /* 0x000000000008781c */ /* 0x000fe20003f2f070 */
[----:B------:R-:W-:Y:S02]  /*2560*/  IMAD.IADD R165, R11, 0x1, R164 ;  /* 0x000000010ba57824 */ /* 0x000fe400078e02a4 */
[----:B------:R-:W-:Y:S01]  /*2570*/  IMAD.IADD R166, R8, 0x1, R145 ;  /* 0x0000000108a67824 */ /* 0x000fe200078e0291 */
[----:B------:R-:W-:-:S04]  /*2580*/  ISETP.NE.AND P0, PT, R14, 0x2, PT ;  /* 0x000000020e00780c */ /* 0x000fc80003f05270 */
[----:B------:R-:W-:Y:S02]  /*2590*/  SEL R2, RZ, 0x1, P0 ;  /* 0x00000001ff027807 */ /* 0x000fe40000000000 */
[----:B------:R-:W-:Y:S02]  /*25a0*/  SEL R14, R14, RZ, P0 ;  /* 0x000000ff0e0e7207 */ /* 0x000fe40000000000 */
[----:B------:R-:W-:Y:S01]  /*25b0*/  LOP3.LUT R13, R13, R2, RZ, 0x3c, !PT ;  /* 0x000000020d0d7212 */ /* 0x000fe200078e3cff */
[----:B------:R-:W-:Y:S06]  /*25c0*/  @P2 BRA `(.L_x_42) ;  /* 0xfffffff000582947 */ /* 0x000fec000383ffff */
[----:B------:R-:W-:Y:S01]  /*25d0*/  UIADD3 UR4, UPT, UPT, UR4, 0x28, URZ ;  /* 0x0000002804047890 */ /* 0x000fe2000fffe0ff */
[----:B------:R-:W-:-:S03]  /*25e0*/  SHF.L.U32 R3, R15, 0x1f, RZ ;  /* 0x0000001f0f037819 */ /* 0x000fc600000006ff */
[----:B------:R-:W-:-:S09]  /*25f0*/  ULEA UR5, UR13, UR4, 0x3 ;  /* 0x000000040d057291 */ /* 0x000fd2000f8e18ff */
[----:B------:R-:W1:Y:S02]  /*2600*/  SYNCS.PHASECHK.TRANS64.TRYWAIT P0, [UR5], R3 ;  /* 0x00000003ff0075a7 */ /* 0x000e640008001105 */
[----:B-1----:R-:W-:Y:S05]  /*2610*/  @!P0 BRA `(.L_x_43) ;  /* 0x0000004c00848947 */ /* 0x002fea0003800000 */
.L_x_119:
[----:B------:R-:W-:-:S04]  /*2620*/  UIADD3 UR6, UPT, UPT, UR13, 0x1, URZ ;  /* 0x000000010d067890 */ /* 0x000fc8000fffe0ff */
[----:B------:R-:W-:-:S04]  /*2630*/  UISETP.NE.AND UP0, UPT, UR6, 0x5, UPT ;  /* 0x000000050600788c */ /* 0x000fc8000bf05270 */
[----:B------:R-:W-:Y:S02]  /*2640*/  USEL UR7, URZ, 0x1, UP0 ;  /* 0x00000001ff077887 */ /* 0x000fe40008000000 */
[----:B------:R-:W-:-:S04]  /*2650*/  USEL UR6, UR6, URZ, UP0 ;  /* 0x000000ff06067287 */ /* 0x000fc80008000000 */
[----:B------:R-:W-:Y:S01]  /*2660*/  ULEA UR5, UR6, UR4, 0x3 ;  /* 0x0000000406057291 */ /* 0x000fe2000f8e18ff */
[----:B------:R-:W-:-:S04]  /*2670*/  LOP3.LUT R2, R15, UR7, RZ, 0x3c, !PT ;  /* 0x000000070f027c12 */ /* 0x000fc8000f8e3cff */
[----:B-1----:R-:W-:-:S04]  /*2680*/  SHF.L.U32 R3, R2, 0x1f, RZ ;  /* 0x0000001f02037819 */ /* 0x002fc800000006ff */
[----:B------:R-:W1:Y:S02]  /*2690*/  SYNCS.PHASECHK.TRANS64.TRYWAIT P0, [UR5], R3 ;  /* 0x00000003ff0075a7 */ /* 0x000e640008001105 */
[----:B-1----:R-:W-:Y:S05]  /*26a0*/  @!P0 BRA `(.L_x_44) ;  /* 0x0000004c00788947 */ /* 0x002fea0003800000 */
.L_x_121:
        /* <DEDUP_REMOVED lines=9> */
.L_x_123:
        /* <DEDUP_REMOVED lines=9> */
.L_x_125:
[----:B------:R-:W-:-:S04]  /*27d0*/  UIADD3 UR6, UPT, UPT, UR6, 0x1, URZ ;  /* 0x0000000106067890 */ /* 0x000fc8000fffe0ff */
[----:B------:R-:W-:-:S04]  /*27e0*/  UISETP.NE.AND UP0, UPT, UR6, 0x5, UPT ;  /* 0x000000050600788c */ /* 0x000fc8000bf05270 */
[----:B------:R-:W-:Y:S02]  /*27f0*/  USEL UR5, URZ, 0x1, UP0 ;  /* 0x00000001ff057887 */ /* 0x000fe40008000000 */
[----:B------:R-:W-:-:S04]  /*2800*/  USEL UR6, UR6, URZ, UP0 ;  /* 0x000000ff06067287 */ /* 0x000fc80008000000 */
[----:B------:R-:W-:Y:S01]  /*2810*/  ULEA UR6, UR6, UR4, 0x3 ;  /* 0x0000000406067291 */ /* 0x000fe2000f8e18ff */
[----:B-1----:R-:W-:-:S04]  /*2820*/  LOP3.LUT R3, R2, UR5, RZ, 0x3c, !PT ;  /* 0x0000000502037c12 */ /* 0x002fc8000f8e3cff */
[----:B------:R-:W-:Y:S01]  /*2830*/  SHF.L.U32 R3, R3, 0x1f, RZ ;  /* 0x0000001f03037819 */ /* 0x000fe200000006ff */
[----:B---3--:R-:W-:-:S07]  /*2840*/  IMAD.U32 R0, RZ, RZ, UR6 ;  /* 0x00000006ff007e24 */ /* 0x008fce000f8e00ff */
.L_x_47:
[----:B-1----:R1:W2:Y:S02]  /*2850*/  SYNCS.PHASECHK.TRANS64.TRYWAIT P0, [R0+URZ], R3 ;  /* 0x00000003000075a7 */ /* 0x0022a400080011ff */
[----:B--2---:R-:W-:Y:S05]  /*2860*/  @!P0 NANOSLEEP.SYNCS 0x989680 ;  /* 0x009896800000895d */ /* 0x004fea0003900000 */
[----:B------:R-:W2:Y:S02]  /*2870*/  @!P0 SYNCS.PHASECHK.TRANS64 P0, [R0+URZ], R3 ;  /* 0x00000003000085a7 */ /* 0x000ea400080010ff */
[----:B--2---:R-:W-:Y:S05]  /*2880*/  @P0 EXIT ;  /* 0x000000000000094d */ /* 0x004fea0003800000 */
[----:B------:R-:W-:Y:S05]  /*2890*/  BRA `(.L_x_47) ;  /* 0xfffffffc00ec7947 */ /* 0x000fea000383ffff */
.L_x_22:
[----:B------:R-:W-:-:S04]  /*28a0*/  UISETP.NE.AND UP1, UPT, UR37, URZ, UPT ;  /* 0x000000ff2500728c */ /* 0x000fc8000bf25270 */
[----:B------:R-:W-:-:S09]  /*28b0*/  UISETP.NE.OR UP1, UPT, UR10, 0x1, UP1 ;  /* 0x000000010a00788c */ /* 0x000fd20008f25670 */
[----:B------:R-:W-:Y:S05]  /*28c0*/  BRA.U UP1, `(.L_x_48) ;  /* 0x00000005014c7547 */ /* 0x000fea000b800000 */
[----:B------:R-:W-:Y:S01]  /*28d0*/  HFMA2 R11, -RZ, RZ, 0, 0 ;  /* 0x00000000ff0b7431 */ /* 0x000fe200000001ff */
[----:B------:R-:W-:Y:S01]  /*28e0*/  ISETP.GE.U32.AND P2, PT, R10, 0x2, PT ;  /* 0x000000020a00780c */ /* 0x000fe20003f46070 */
[----:B------:R-:W-:Y:S01]  /*28f0*/  IMAD.MOV.U32 R12, RZ, RZ, 0x1 ;  /* 0x00000001ff0c7424 */ /* 0x000fe200078e00ff */
[----:B------:R-:W-:Y:S01]  /*2900*/  CS2R R8, SRZ ;  /* 0x0000000000087805 */ /* 0x000fe2000001ff00 */
[----:B------:R-:W-:Y:S01]  /*2910*/  IMAD.MOV.U32 R3, RZ, RZ, RZ ;  /* 0x000000ffff037224 */ /* 0x000fe200078e00ff */
[----:B------:R-:W-:Y:S01]  /*2920*/  UMOV UR4, 0x400 ;  /* 0x0000040000047882 */ /* 0x000fe20000000000 */
[----:B------:R-:W-:Y:S01]  /*2930*/  UMOV UR6, URZ ;  /* 0x000000ff00067c82 */ /* 0x000fe20008000000 */
[----:B------:R-:W-:-:S12]  /*2940*/  ULEA UR37, UR37, UR4, 0x18 ;  /* 0x0000000425257291 */ /* 0x000fd8000f8ec0ff */
.L_x_52:
[----:B------:R-:W-:Y:S02]  /*2950*/  LEA R0, R3, UR37, 0x3 ;  /* 0x0000002503007c11 */ /* 0x000fe4000f8e18ff */
[----:B------:R-:W-:-:S03]  /*2960*/  SHF.L.U32 R5, R8, 0x1f, RZ ;  /* 0x0000001f08057819 */ /* 0x000fc600000006ff */
[----:B------:R-:W-:Y:S01]  /*2970*/  VIADD R4, R0, 0xe0 ;  /* 0x000000e000047836 */ /* 0x000fe20000000000 */
[----:B------:R-:W1:Y:S02]  /*2980*/  SYNCS.PHASECHK.TRANS64.TRYWAIT P0, [R0+URZ+0xd0], R5 ;  /* 0x0000d005000075a7 */ /* 0x000e6400080011ff */
[----:B-1----:R-:W-:Y:S05]  /*2990*/  @!P0 BRA `(.L_x_49) ;  /* 0x0000004c00048947 */ /* 0x002fea0003800000 */
.L_x_126:
[----:B------:R-:W-:Y:S01]  /*29a0*/  ULEA UR5, UR6, UR37, 0x3 ;  /* 0x0000002506057291 */ /* 0x000fe2000f8e18ff */
[----:B------:R-:W-:Y:S01]  /*29b0*/  PRMT R4, RZ, 0x654, R4 ;  /* 0x00000654ff047816 */ /* 0x000fe20000000004 */
[----:B-1----:R-:W-:Y:S01]  /*29c0*/  @!P2 IMAD.MOV.U32 R5, RZ, RZ, 0x10 ;  /* 0x00000010ff05a424 */ /* 0x002fe200078e00ff */
[----:B------:R-:W-:Y:S01]  /*29d0*/  SHF.L.U32 R7, R12, 0x1f, RZ ;  /* 0x0000001f0c077819 */ /* 0x000fe200000006ff */
[----:B------:R-:W-:Y:S01]  /*29e0*/  UIADD3 UR4, UPT, UPT, UR5, 0x70, URZ ;  /* 0x0000007005047890 */ /* 0x000fe2000fffe0ff */
[----:B------:R1:W-:Y:S05]  /*29f0*/  SYNCS.ARRIVE.TRANS64.RED.A1T0 RZ, [R4+URZ], RZ ;  /* 0x000000ff04ff79a7 */ /* 0x0003ea00081004ff */
[----:B------:R-:W-:Y:S01]  /*2a00*/  IMAD.U32 R13, RZ, RZ, UR4 ;  /* 0x00000004ff0d7e24 */ /* 0x000fe2000f8e00ff */
[----:B------:R-:W2:Y:S04]  /*2a10*/  SYNCS.PHASECHK.TRANS64.TRYWAIT P0, [UR5+0x80], R7 ;  /* 0x00008007ff0075a7 */ /* 0x000ea80008001105 */
[----:B------:R-:W-:Y:S01]  /*2a20*/  PRMT R13, R10, 0x654, R13 ;  /* 0x000006540a0d7816 */ /* 0x000fe2000000000d */
[----:B-12---:R-:W-:Y:S06]  /*2a30*/  @!P0 BRA `(.L_x_50) ;  /* 0x0000004800f08947 */ /* 0x006fec0003800000 */
.L_x_128:
[----:B------:R-:W-:Y:S01]  /*2a40*/  ULEA UR4, UR6, UR37, 0x4 ;  /* 0x0000002506047291 */ /* 0x000fe2000f8e20ff */
[----:B------:R-:W-:Y:S01]  /*2a50*/  SEL R2, R13, R2, !P2 ;  /* 0x000000020d027207 */ /* 0x000fe20005000000 */
[----:B------:R-:W-:Y:S01]  /*2a60*/  UIADD3 UR5, UPT, UPT, UR5, 0x70, URZ ;  /* 0x0000007005057890 */ /* 0x000fe2000fffe0ff */
[----:B-1----:R-:W-:Y:S01]  /*2a70*/  LEA R0, R11, UR37, 0x3 ;  /* 0x000000250b007c11 */ /* 0x002fe2000f8e18ff */
[----:B------:R-:W-:Y:S01]  /*2a80*/  UIADD3 UR4, UPT, UPT, UR4, 0x100, URZ ;  /* 0x0000010004047890 */ /* 0x000fe2000fffe0ff */
[----:B------:R1:W-:Y:S01]  /*2a90*/  @!P2 SYNCS.ARRIVE.TRANS64.RED RZ, [R2+URZ], R5 ;  /* 0x0000000502ffa9a7 */ /* 0x0003e200080004ff */
[----:B------:R-:W-:Y:S01]  /*2aa0*/  UIADD3 UR6, UPT, UPT, UR6, 0x1, URZ ;  /* 0x0000000106067890 */ /* 0x000fe2000fffe0ff */
[----:B------:R-:W-:-:S03]  /*2ab0*/  VIADD R3, R3, 0x1 ;  /* 0x0000000103037836 */ /* 0x000fc60000000000 */
[----:B------:R-:W-:Y:S02]  /*2ac0*/  UISETP.NE.AND UP0, UPT, UR6, 0x2, UPT ;  /* 0x000000020600788c */ /* 0x000fe4000bf05270 */
[----:B------:R-:W-:Y:S01]  /*2ad0*/  ISETP.NE.AND P0, PT, R3, 0x2, PT ;  /* 0x000000020300780c */ /* 0x000fe20003f05270 */
[----:B------:R-:W-:Y:S06]  /*2ae0*/  UGETNEXTWORKID.BROADCAST [UR4], [UR5] ;  /* 0x00000000040073ca */ /* 0x000fec0008000100 */
[----:B------:R-:W-:Y:S02]  /*2af0*/  USEL UR4, URZ, 0x1, UP0 ;  /* 0x00000001ff047887 */ /* 0x000fe40008000000 */
[----:B------:R-:W-:-:S04]  /*2b00*/  USEL UR6, UR6, URZ, UP0 ;  /* 0x000000ff06067287 */ /* 0x000fc80008000000 */
[----:B------:R-:W-:Y:S02]  /*2b10*/  LOP3.LUT R12, R12, UR4, RZ, 0x3c, !PT ;  /* 0x000000040c0c7c12 */ /* 0x000fe4000f8e3cff */
[----:B-1----:R-:W-:-:S04]  /*2b20*/  SHF.L.U32 R5, R9, 0x1f, RZ ;  /* 0x0000001f09057819 */ /* 0x002fc800000006ff */
[----:B------:R-:W1:Y:S02]  /*2b30*/  SYNCS.PHASECHK.TRANS64.TRYWAIT P1, [R0+URZ+0x70], R5 ;  /* 0x00007005000075a7 */ /* 0x000e6400080211ff */
[----:B-1----:R-:W-:Y:S05]  /*2b40*/  @!P1 BRA `(.L_x_51) ;  /* 0x0000004800c49947 */ /* 0x002fea0003800000 */
.L_x_129:
[----:B------:R-:W-:Y:S01]  /*2b50*/  LEA R4, R11, UR37, 0x4 ;  /* 0x000000250b047c11 */ /* 0x000fe2000f8e20ff */
[----:B-1----:R-:W-:Y:S01]  /*2b60*/  VIADD R0, R0, 0x80 ;  /* 0x0000008000007836 */ /* 0x002fe20000000000 */
[----:B------:R-:W-:Y:S01]  /*2b70*/  SEL R3, R3, RZ, P0 ;  /* 0x000000ff03037207 */ /* 0x000fe20000000000 */
[----:B------:R-:W-:-:S03]  /*2b80*/  VIADD R11, R11, 0x1 ;  /* 0x000000010b0b7836 */ /* 0x000fc60000000000 */
[----:B------:R-:W1:Y:S01]  /*2b90*/  LDS.128 R4, [R4+0x100] ;  /* 0x0001000004047984 */ /* 0x000e620000000c00 */
[----:B------:R-:W-:Y:S02]  /*2ba0*/  PRMT R0, RZ, 0x654, R0 ;  /* 0x00000654ff007816 */ /* 0x000fe40000000000 */
[C---:B------:R-:W-:Y:S01]  /*2bb0*/  ISETP.NE.AND P1, PT, R11.reuse, 0x2, PT ;  /* 0x000000020b00780c */ /* 0x040fe20003f25270 */
[----:B------:R-:W-:Y:S01]  /*2bc0*/  @!PT LDS RZ, [RZ] ;  /* 0x00000000fffff984 */ /* 0x000fe20000000800 */
[----:B------:R-:W-:Y:S01]  /*2bd0*/  @!PT LDS RZ, [RZ] ;  /* 0x00000000fffff984 */ /* 0x000fe20000000800 */
[----:B------:R-:W-:Y:S01]  /*2be0*/  @!PT LDS RZ, [RZ] ;  /* 0x00000000fffff984 */ /* 0x000fe20000000800 */
[----:B------:R-:W-:Y:S01]  /*2bf0*/  @!PT LDS RZ, [RZ] ;  /* 0x00000000fffff984 */ /* 0x000fe20000000800 */
[----:B------:R2:W-:Y:S06]  /*2c00*/  MEMBAR.ALL.CTA ;  /* 0x0000000000007992 */ /* 0x0005ec0000008000 */
[----:B--2---:R-:W2:Y:S01]  /*2c10*/  FENCE.VIEW.ASYNC.S ;  /* 0x00000000000073c6 */ /* 0x004ea20000000000 */
[----:B------:R-:W-:Y:S01]  /*2c20*/  SEL R11, R11, RZ, P1 ;  /* 0x000000ff0b0b7207 */ /* 0x000fe20000800000 */
[----:B--2---:R2:W-:Y:S01]  /*2c30*/  SYNCS.ARRIVE.TRANS64.RED.A1T0 RZ, [R0+URZ], RZ ;  /* 0x000000ff00ff79a7 */ /* 0x0045e200081004ff */
[----:B-1----:R-:W-:-:S02]  /*2c40*/  LOP3.LUT P3, RZ, R6, 0x1, RZ, 0xc0, !PT ;  /* 0x0000000106ff7812 */ /* 0x002fc4000786c0ff */
[----:B------:R-:W-:-:S04]  /*2c50*/  SEL R5, RZ, 0x1, P0 ;  /* 0x00000001ff057807 */ /* 0x000fc80000000000 */
[----:B------:R-:W-:Y:S02]  /*2c60*/  LOP3.LUT R8, R8, R5, RZ, 0x3c, !PT ;  /* 0x0000000508087212 */ /* 0x000fe400078e3cff */
[----:B--2---:R-:W-:-:S04]  /*2c70*/  SEL R0, RZ, 0x1, P1 ;  /* 0x00000001ff007807 */ /* 0x004fc80000800000 */
[----:B------:R-:W-:Y:S01]  /*2c80*/  LOP3.LUT R9, R9, R0, RZ, 0x3c, !PT ;  /* 0x0000000009097212 */ /* 0x000fe200078e3cff */
[----:B------:R-:W-:Y:S06]  /*2c90*/  @P3 BRA `(.L_x_52) ;  /* 0xfffffffc002c3947 */ /* 0x000fec000383ffff */
[----:B------:R-:W-:Y:S01]  /*2ca0*/  ULEA UR5, UR6, UR37, 0x3 ;  /* 0x0000002506057291 */ /* 0x000fe2000f8e18ff */
[----:B------:R-:W-:-:S08]  /*2cb0*/  SHF.L.U32 R3, R12, 0x1f, RZ ;  /* 0x0000001f0c037819 */ /* 0x000fd000000006ff */
[----:B------:R-:W1:Y:S02]  /*2cc0*/  SYNCS.PHASECHK.TRANS64 P0, [UR5+0x80], R3 ;  /* 0x00008003ff0075a7 */ /* 0x000e640008001005 */
[----:B-1----:R-:W-:Y:S05]  /*2cd0*/  @P0 BRA `(.L_x_53) ;  /* 0x0000000000080947 */ /* 0x002fea0003800000 */
[----:B------:R-:W1:Y:S02]  /*2ce0*/  SYNCS.PHASECHK.TRANS64.TRYWAIT P0, [UR5+0x80], R3 ;  /* 0x00008003ff0075a7 */ /* 0x000e640008001105 */
[----:B-1----:R-:W-:Y:S05]  /*2cf0*/  @!P0 BRA `(.L_x_54) ;  /* 0x00000048006c8947 */ /* 0x002fea0003800000 */
.L_x_53:
[----:B------:R-:W-:-:S04]  /*2d00*/  UIADD3 UR4, UPT, UPT, UR6, 0x1, URZ ;  /* 0x0000000106047890 */ /* 0x000fc8000fffe0ff */
[----:B------:R-:W-:-:S04]  /*2d10*/  UISETP.NE.AND UP0, UPT, UR4, 0x2, UPT ;  /* 0x000000020400788c */ /* 0x000fc8000bf05270 */
[----:B------:R-:W-:Y:S02]  /*2d20*/  USEL UR7, URZ, 0x1, UP0 ;  /* 0x00000001ff077887 */ /* 0x000fe40008000000 */
[----:B------:R-:W-:-:S04]  /*2d30*/  USEL UR4, UR4, URZ, UP0 ;  /* 0x000000ff04047287 */ /* 0x000fc80008000000 */
[----:B------:R-:W-:Y:S01]  /*2d40*/  ULEA UR4, UR4, UR37, 0x3 ;  /* 0x0000002504047291 */ /* 0x000fe2000f8e18ff */
[----:B-1----:R-:W-:-:S04]  /*2d50*/  LOP3.LUT R3, R12, UR7, RZ, 0x3c, !PT ;  /* 0x000000070c037c12 */ /* 0x002fc8000f8e3cff */
[----:B------:R-:W-:-:S04]  /*2d60*/  SHF.L.U32 R0, R3, 0x1f, RZ ;  /* 0x0000001f03007819 */ /* 0x000fc800000006ff */
[----:B------:R-:W1:Y:S02]  /*2d70*/  SYNCS.PHASECHK.TRANS64 P0, [UR4+0x80], R0 ;  /* 0x00008000ff0075a7 */ /* 0x000e640008001004 */
[----:B-1----:R-:W-:Y:S05]  /*2d80*/  @P0 EXIT ;  /* 0x000000000000094d */ /* 0x002fea0003800000 */
[----:B------:R-:W-:Y:S02]  /*2d90*/  SHF.L.U32 R3, R3, 0x1f, RZ ;  /* 0x0000001f03037819 */ /* 0x000fe400000006ff */
[----:B------:R-:W-:-:S07]  /*2da0*/  MOV R0, UR4 ;  /* 0x0000000400007c02 */ /* 0x000fce0008000f00 */
.L_x_55:
[----:B-1----:R1:W2:Y:S02]  /*2db0*/  SYNCS.PHASECHK.TRANS64.TRYWAIT P0, [R0+URZ+0x80], R3 ;  /* 0x00008003000075a7 */ /* 0x0022a400080011ff */
[----:B--2---:R-:W-:Y:S05]  /*2dc0*/  @!P0 NANOSLEEP.SYNCS 0x989680 ;  /* 0x009896800000895d */ /* 0x004fea0003900000 */
[----:B------:R-:W2:Y:S02]  /*2dd0*/  @!P0 SYNCS.PHASECHK.TRANS64 P0, [R0+URZ+0x80], R3 ;  /* 0x00008003000085a7 */ /* 0x000ea400080010ff */
[----:B--2---:R-:W-:Y:S05]  /*2de0*/  @P0 EXIT ;  /* 0x000000000000094d */ /* 0x004fea0003800000 */
[----:B------:R-:W-:Y:S05]  /*2df0*/  BRA `(.L_x_55) ;  /* 0xfffffffc00ec7947 */ /* 0x000fea000383ffff */
.L_x_48:
[----:B------:R-:W-:Y:S05]  /*2e00*/  BRA.U UP4, `(.L_x_56) ;  /* 0x0000001104d87547 */ /* 0x000fea000b800000 */
[----:B------:R-:W-:Y:S01]  /*2e10*/  UMOV UR6, 0x40 ;  /* 0x0000004000067882 */ /* 0x000fe20000000000 */
[----:B------:R-:W-:Y:S01]  /*2e20*/  NOP ;  /* 0x0000000000007918 */ /* 0x000fe20000000000 */
[----:B------:R-:W-:Y:S01]  /*2e30*/  ULEA UR6, UR37, UR6, 0x18 ;  /* 0x0000000625067291 */ /* 0x000fe2000f8ec0ff */
[----:B------:R-:W-:Y:S02]  /*2e40*/  UMOV UR7, 0x400 ;  /* 0x0000040000077882 */ /* 0x000fe40000000000 */
[----:B------:R-:W-:-:S06]  /*2e50*/  ULEA UR37, UR37, UR7, 0x18 ;  /* 0x0000000725257291 */ /* 0x000fcc000f8ec0ff */
[----:B------:R-:W1:Y:S02]  /*2e60*/  LDS.U8 R2, [UR6+0x1c] ;  /* 0x00001c06ff027984 */ /* 0x000e640008000000 */
[----:B-1----:R-:W-:-:S13]  /*2e70*/  ISETP.NE.AND P0, PT, R2, RZ, PT ;  /* 0x000000ff0200720c */ /* 0x002fda0003f05270 */
[----:B------:R-:W-:Y:S05]  /*2e80*/  @P0 BRA `(.L_x_57) ;  /* 0x0000000400080947 */ /* 0x000fea0003800000 */
[----:B------:R-:W-:Y:S02]  /*2e90*/  UISETP.NE.U32.AND UP0, UPT, UR5, 0x1, UPT ;  /* 0x000000010500788c */ /* 0x000fe4000bf05070 */
[----:B------:R-:W-:-:S07]  /*2ea0*/  UIADD3 UR8, UPT, UPT, UR6, 0x8, URZ ;  /* 0x0000000806087890 */ /* 0x000fce000fffe0ff */
[----:B------:R-:W-:Y:S05]  /*2eb0*/  BRA.U !UP0, `(.L_x_58) ;  /* 0x00000001089c7547 */ /* 0x000fea000b800000 */
[----:B------:R-:W-:Y:S01]  /*2ec0*/  ELECT P0, URZ, PT ;  /* 0x0000000000ff782f */ /* 0x000fe20003800000 */
[----:B------:R-:W-:-:S12]  /*2ed0*/  BSSY B0, `(.L_x_58) ;  /* 0x0000025000007945 */ /* 0x000fd80003800000 */
[----:B------:R-:W-:Y:S05]  /*2ee0*/  @!P0 BRA `(.L_x_59) ;  /* 0x00000000008c8947 */ /* 0x000fea0003800000 */
[----:B------:R-:W-:-:S05]  /*2ef0*/  UMOV UR7, 0x10 ;  /* 0x0000001000077882 */ /* 0x000fca0000000000 */
[----:B------:R-:W-:Y:S04]  /*2f00*/  DEPBAR.LE SB1, 0x36 ;  /* 0x00009d800000791a */ /* 0x000fe80000000000 */
[----:B------:R-:W1:Y:S02]  /*2f10*/  UTCATOMSWS.2CTA.FIND_AND_SET.ALIGN UP1, UR7, UR7 ;  /* 0x00000007000775e3 */ /* 0x000e640008220800 */
[----:B-1----:R-:W-:Y:S01]  /*2f20*/  MOV R11, UR7 ;  /* 0x00000007000b7c02 */ /* 0x002fe20008000f00 */
[----:B------:R-:W-:Y:S06]  /*2f30*/  BRA.U UP1, `(.L_x_60) ;  /* 0x0000000101187547 */ /* 0x000fec000b800000 */
.L_x_61:
[----:B------:R-:W-:Y:S05]  /*2f40*/  NANOSLEEP 0x64 ;  /* 0x000000640000795d */ /* 0x000fea0003800000 */
[----:B------:R-:W-:-:S05]  /*2f50*/  UMOV UR7, 0x10 ;  /* 0x0000001000077882 */ /* 0x000fca0000000000 */
[----:B------:R-:W-:Y:S04]  /*2f60*/  DEPBAR.LE SB1, 0x36 ;  /* 0x00009d800000791a */ /* 0x000fe80000000000 */
[----:B------:R-:W1:Y:S02]  /*2f70*/  UTCATOMSWS.2CTA.FIND_AND_SET.ALIGN UP1, UR7, UR7 ;  /* 0x00000007000775e3 */ /* 0x000e640008220800 */
[----:B-1----:R-:W-:Y:S01]  /*2f80*/  MOV R11, UR7 ;  /* 0x00000007000b7c02 */ /* 0x002fe20008000f00 */
[----:B------:R-:W-:Y:S05]  /*2f90*/  BRA.U !UP1, `(.L_x_61) ;  /* 0xfffffffd09e87547 */ /* 0x000fea000b83ffff */
.L_x_60:
[----:B------:R-:W1:Y:S01]  /*2fa0*/  LDS R5, [UR6+0x10] ;  /* 0x00001006ff057984 */ /* 0x000e620008000800 */
[----:B------:R-:W-:Y:S01]  /*2fb0*/  IMAD.U32 R3, RZ, RZ, UR37 ;  /* 0x00000025ff037e24 */ /* 0x000fe2000f8e00ff */
[----:B------:R-:W-:-:S03]  /*2fc0*/  MOV R2, UR4 ;  /* 0x0000000400027c02 */ /* 0x000fc60008000f00 */
[----:B------:R-:W-:Y:S01]  /*2fd0*/  VIADD R3, R3, 0x120 ;  /* 0x0000012003037836 */ /* 0x000fe20000000000 */
[----:B-1----:R-:W-:-:S04]  /*2fe0*/  SHF.L.U32 R5, R5, 0x1f, RZ ;  /* 0x0000001f05057819 */ /* 0x002fc800000006ff */
[----:B------:R-:W1:Y:S02]  /*2ff0*/  SYNCS.PHASECHK.TRANS64.TRYWAIT P0, [UR6+0x8], R5 ;  /* 0x00000805ff0075a7 */ /* 0x000e640008001106 */
[----:B-1----:R-:W-:Y:S05]  /*3000*/  @P0 BRA `(.L_x_62) ;  /* 0x0000000000080947 */ /* 0x002fea0003800000 */
[----:B------:R-:W1:Y:S02]  /*3010*/  SYNCS.PHASECHK.TRANS64.TRYWAIT P0, [UR6+0x8], R5 ;  /* 0x00000805ff0075a7 */ /* 0x000e640008001106 */
[----:B-1----:R-:W-:Y:S05]  /*3020*/  @!P0 BRA `(.L_x_63) ;  /* 0x0000004400b88947 */ /* 0x002fea0003800000 */
.L_x_62:
[----:B-1----:R-:W-:Y:S01]  /*3030*/  HFMA2 R4, -RZ, RZ, 0, 5.9604644775390625e-08 ;  /* 0x00000001ff047431 */ /* 0x002fe200000001ff */
[----:B------:R-:W-:Y:S01]  /*3040*/  UPRMT UR7, UR4, 0x654, UR8 ;  /* 0x0000065404077896 */ /* 0x000fe20008000008 */
[----:B------:R-:W-:Y:S01]  /*3050*/  IMAD.MOV.U32 R6, RZ, RZ, 0xffff ;  /* 0x0000ffffff067424 */ /* 0x000fe200078e00ff */
[----:B------:R-:W-:Y:S01]  /*3060*/  PRMT R2, R2, 0x654, R3 ;  /* 0x0000065402027816 */ /* 0x000fe20000000003 */
[----:B------:R-:W-:Y:S02]  /*3070*/  IMAD.MOV.U32 R5, RZ, RZ, 0x4 ;  /* 0x00000004ff057424 */ /* 0x000fe400078e00ff */
[----:B------:R-:W-:Y:S01]  /*3080*/  IMAD.SHL.U32 R9, R11, 0x20, RZ ;  /* 0x000000200b097824 */ /* 0x000fe200078e00ff */
[----:B------:R-:W-:Y:S02]  /*3090*/  MOV R3, UR7 ;  /* 0x0000000700037c02 */ /* 0x000fe40008000f00 */
[-C--:B------:R-:W-:Y:S01]  /*30a0*/  SHF.L.U32 R7, R6, R11.reuse, RZ ;  /* 0x0000000b06077219 */ /* 0x080fe200000006ff */
[----:B------:R1:W-:Y:S01]  /*30b0*/  SYNCS.ARRIVE.TRANS64.RED RZ, [UR7], R5 ;  /* 0x00000005ffff79a7 */ /* 0x0003e20008000407 */
[----:B------:R-:W-:Y:S01]  /*30c0*/  SHF.L.U32 R6, R4, R11, RZ ;  /* 0x0000000b04067219 */ /* 0x000fe200000006ff */
[----:B------:R1:W-:Y:S04]  /*30d0*/  STS [UR37+0x120], R9 ;  /* 0x00012009ff007988 */ /* 0x0003e80008000825 */
[----:B------:R1:W-:Y:S04]  /*30e0*/  STAS [R2.64], R11 ;  /* 0x0000000b02007dbd */ /* 0x0003e8000c0008ff */
[----:B------:R1:W-:Y:S04]  /*30f0*/  ATOMS.OR RZ, [UR6+0x14], R7 ;  /* 0x00001407ffff798c */ /* 0x0003e8000b000006 */
[----:B------:R1:W-:Y:S04]  /*3100*/  ATOMS.OR RZ, [UR6+0x18], R6 ;  /* 0x00001806ffff798c */ /* 0x0003e8000b000006 */
[----:B------:R1:W-:Y:S02]  /*3110*/  ATOMS.XOR RZ, [UR6+0x10], R4 ;  /* 0x00001004ffff798c */ /* 0x0003e4000b800006 */
.L_x_59:
[----:B------:R-:W-:Y:S05]  /*3120*/  BSYNC B0 ;  /* 0x0000000000007941 */ /* 0x000fea0003800000 */
.L_x_58:
[----:B------:R-:W-:Y:S05]  /*3130*/  BRA.U UP0, `(.L_x_64) ;  /* 0x00000001006c7547 */ /* 0x000fea000b800000 */
[----:B------:R-:W-:-:S03]  /*3140*/  UMOV UR7, 0xffffffff ;  /* 0xffffffff00077882 */ /* 0x000fc60000000000 */
[----:B------:R-:W-:Y:S05]  /*3150*/  BRA.DIV UR7, `(.L_x_65) ;  /* 0x0000004607847947 */ /* 0x000fea000b800000 */
[----:B------:R-:W-:-:S13]  /*3160*/  ELECT P6, URZ, PT ;  /* 0x0000000000ff782f */ /* 0x000fda00038c0000 */
.L_x_133:
[----:B------:R-:W-:Y:S05]  /*3170*/  @!P6 BRA `(.L_x_64) ;  /* 0x00000000005ce947 */ /* 0x000fea0003800000 */
[----:B-1----:R-:W1:Y:S02]  /*3180*/  LDS R3, [UR6+0x10] ;  /* 0x00001006ff037984 */ /* 0x002e640008000800 */
[----:B-1----:R-:W-:-:S04]  /*3190*/  SHF.L.U32 R3, R3, 0x1f, RZ ;  /* 0x0000001f03037819 */ /* 0x002fc800000006ff */
[----:B------:R-:W1:Y:S02]  /*31a0*/  SYNCS.PHASECHK.TRANS64.TRYWAIT P0, [UR6+0x8], R3 ;  /* 0x00000803ff0075a7 */ /* 0x000e640008001106 */
[----:B-1----:R-:W-:Y:S05]  /*31b0*/  @P0 BRA `(.L_x_66) ;  /* 0x0000000000080947 */ /* 0x002fea0003800000 */
[----:B------:R-:W1:Y:S02]  /*31c0*/  SYNCS.PHASECHK.TRANS64.TRYWAIT P0, [UR6+0x8], R3 ;  /* 0x00000803ff0075a7 */ /* 0x000e640008001106 */
[----:B-1----:R-:W-:Y:S05]  /*31d0*/  @!P0 BRA `(.L_x_67) ;  /* 0x0000004400848947 */ /* 0x002fea0003800000 */
.L_x_66:
[----:B------:R-:W2:Y:S01]  /*31e0*/  LDS R5, [UR37+0x120] ;  /* 0x00012025ff057984 */ /* 0x000ea20008000800 */
[----:B-1----:R-:W-:Y:S02]  /*31f0*/  HFMA2 R2, -RZ, RZ, 0, 5.9604644775390625e-08 ;  /* 0x00000001ff027431 */ /* 0x002fe400000001ff */
[----:B------:R-:W-:Y:S01]  /*3200*/  IMAD.MOV.U32 R3, RZ, RZ, 0xffff ;  /* 0x0000ffffff037424 */ /* 0x000fe200078e00ff */
[----:B------:R-:W-:Y:S01]  /*3210*/  UPRMT UR7, UR4, 0x654, UR8 ;  /* 0x0000065404077896 */ /* 0x000fe20008000008 */
[----:B--2---:R-:W-:-:S03]  /*3220*/  IMAD.SHL.U32 R4, R5, 0x20, RZ ;  /* 0x0000002005047824 */ /* 0x004fc600078e00ff */
[-C--:B------:R-:W-:Y:S02]  /*3230*/  SHF.L.U32 R3, R3, R5.reuse, RZ ;  /* 0x0000000503037219 */ /* 0x080fe400000006ff */
[----:B------:R-:W-:Y:S01]  /*3240*/  SHF.L.U32 R5, R2, R5, RZ ;  /* 0x0000000502057219 */ /* 0x000fe200000006ff */
[----:B------:R2:W-:Y:S04]  /*3250*/  STS [UR37+0x120], R4 ;  /* 0x00012004ff007988 */ /* 0x0005e80008000825 */
[----:B------:R2:W-:Y:S04]  /*3260*/  ATOMS.OR RZ, [UR6+0x14], R3 ;  /* 0x00001403ffff798c */ /* 0x0005e8000b000006 */
[----:B------:R2:W-:Y:S01]  /*3270*/  ATOMS.OR RZ, [UR6+0x18], R5 ;  /* 0x00001805ffff798c */ /* 0x0005e2000b000006 */
[----:B------:R-:W-:Y:S03]  /*3280*/  SYNCS.ARRIVE.TRANS64.RED.A1T0 RZ, [UR7], RZ ;  /* 0x000000ffffff79a7 */ /* 0x000fe60008100407 */
[----:B------:R2:W-:Y:S01]  /*3290*/  ATOMS.XOR RZ, [UR6+0x10], R2 ;  /* 0x00001002ffff798c */ /* 0x0005e2000b800006 */
[----:B------:R-:W-:Y:S05]  /*32a0*/  BRA `(.L_x_64) ;  /* 0x0000000000107947 */ /* 0x000fea0003800000 */
.L_x_57:
[----:B------:R-:W-:-:S05]  /*32b0*/  MOV R2, 0xffffffff ;  /* 0xffffffff00027802 */ /* 0x000fca0000000f00 */
[----:B------:R1:W-:Y:S02]  /*32c0*/  STS [UR37+0x120], R2 ;  /* 0x00012002ff007988 */ /* 0x0003e40008000825 */
[----:B-1----:R-:W-:Y:S02]  /*32d0*/  MOV R2, 0x32f0 ;  /* 0x000032f000027802 */ /* 0x002fe40000000f00 */
[----:B-----5:R-:W-:Y:S05]  /*32e0*/  CALL.REL.NOINC `($__internal_1_$__cuda_sm10x_tcgen05_guardrail_trap_phase_invalid_during_alloc) ;  /* 0x00000048008c7944 */ /* 0x020fea0003c00000 */
.L_x_64:
[----:B------:R-:W-:Y:S05]  /*32f0*/  WARPSYNC.ALL ;  /* 0x0000000000007948 */ /* 0x000fea0003800000 */
[----:B------:R-:W3:Y:S01]  /*3300*/  S2UR UR7, SR_CgaCtaId ;  /* 0x00000000000779c3 */ /* 0x000ee20000008800 */
[----:B------:R-:W-:Y:S01]  /*3310*/  UMOV UR6, 0x400 ;  /* 0x0000040000067882 */ /* 0x000fe20000000000 */
[----:B------:R-:W-:-:S06]  /*3320*/  NOP ;  /* 0x0000000000007918 */ /* 0x000fcc0000000000 */
[----:B------:R-:W-:Y:S06]  /*3330*/  BAR.ARV 0x6, 0xa0 ;  /* 0x0182800000007b1d */ /* 0x000fec0000002000 */
[----:B------:R-:W4:Y:S01]  /*3340*/  LDCU UR8, c[0x0][0x38c] ;  /* 0x00007180ff0877ac */ /* 0x000f220008000800 */
[----:B------:R-:W-:Y:S01]  /*3350*/  LOP3.LUT R0, R0, 0xffff, RZ, 0xc0, !PT ;  /* 0x0000ffff00007812 */ /* 0x000fe200078ec0ff */
[----:B-1----:R-:W-:Y:S01]  /*3360*/  IMAD.MOV.U32 R9, RZ, RZ, 0x1 ;  /* 0x00000001ff097424 */ /* 0x002fe200078e00ff */
[----:B------:R-:W-:Y:S01]  /*3370*/  LOP3.LUT R8, R8, 0xffff, RZ, 0xc0, !PT ;  /* 0x0000ffff08087812 */ /* 0x000fe200078ec0ff */
[----:B------:R-:W-:Y:S01]  /*3380*/  UMOV UR19, URZ ;  /* 0x000000ff00137c82 */ /* 0x000fe20008000000 */
[----:B------:R-:W-:Y:S01]  /*3390*/  R2UR UR11, R0 ;  /* 0x00000000000b72ca */ /* 0x000fe200000e0000 */
[----:B------:R-:W-:Y:S01]  /*33a0*/  UMOV UR18, URZ ;  /* 0x000000ff00127c82 */ /* 0x000fe20008000000 */
[----:B------:R-:W-:Y:S01]  /*33b0*/  R2UR UR12, R8 ;  /* 0x00000000080c72ca */ /* 0x000fe200000e0000 */
[----:B------:R-:W-:Y:S01]  /*33c0*/  IMAD.MOV.U32 R8, RZ, RZ, RZ ;  /* 0x000000ffff087224 */ /* 0x000fe200078e00ff */
[----:B------:R-:W-:Y:S01]  /*33d0*/  UMOV UR17, URZ ;  /* 0x000000ff00117c82 */ /* 0x000fe20008000000 */
[----:B---3--:R-:W-:-:S02]  /*33e0*/  ULEA UR7, UR7, UR6, 0x18 ;  /* 0x0000000607077291 */ /* 0x008fc4000f8ec0ff */
[----:B------:R-:W-:Y:S02]  /*33f0*/  UISETP.NE.AND UP2, UPT, UR5, URZ, UPT ;  /* 0x000000ff0500728c */ /* 0x000fe4000bf45270 */
[----:B------:R-:W-:Y:S02]  /*3400*/  UIADD3 UR13, UPT, UPT, UR7, 0x4400, URZ ;  /* 0x00004400070d7890 */ /* 0x000fe4000fffe0ff */
[----:B------:R-:W-:Y:S02]  /*3410*/  UIADD3 UR14, UPT, UPT, UR7, 0x18400, URZ ;  /* 0x00018400070e7890 */ /* 0x000fe4000fffe0ff */
[----:B----4-:R-:W-:Y:S01]  /*3420*/  UIADD3 UR8, UPT, UPT, UR8, 0x7f, URZ ;  /* 0x0000007f08087890 */ /* 0x010fe2000fffe0ff */
[----:B--2---:R-:W1:Y:S01]  /*3430*/  LDS R2, [UR7+0x120] ;  /* 0x00012007ff027984 */ /* 0x004e620008000800 */
[----:B------:R-:W-:Y:S02]  /*3440*/  USHF.R.U32.HI UR13, URZ, 0x4, UR13 ;  /* 0x00000004ff0d7899 */ /* 0x000fe4000801160d */
[----:B------:R-:W-:-:S02]  /*3450*/  USHF.R.S32.HI UR6, URZ, 0x1f, UR8 ;  /* 0x0000001fff067899 */ /* 0x000fc40008011408 */
[----:B------:R-:W-:Y:S02]  /*3460*/  USHF.R.U32.HI UR14, URZ, 0x4, UR14 ;  /* 0x00000004ff0e7899 */ /* 0x000fe4000801160e */
[----:B------:R-:W-:Y:S02]  /*3470*/  ULEA.HI UR6, UR6, UR8, URZ, 0x7 ;  /* 0x0000000806067291 */ /* 0x000fe4000f8f38ff */
[----:B------:R-:W-:Y:S02]  /*3480*/  ULOP3.LUT UR13, UR13, 0x3fff, URZ, 0xc0, !UPT ;  /* 0x00003fff0d0d7892 */ /* 0x000fe4000f8ec0ff */
[----:B------:R-:W-:Y:S02]  /*3490*/  USHF.R.S32.HI UR6, URZ, 0x7, UR6 ;  /* 0x00000007ff067899 */ /* 0x000fe40008011406 */
[----:B------:R-:W-:Y:S02]  /*34a0*/  ULOP3.LUT UR14, UR14, 0x3fff, URZ, 0xc0, !UPT ;  /* 0x00003fff0e0e7892 */ /* 0x000fe4000f8ec0ff */
[----:B------:R-:W-:Y:S01]  /*34b0*/  UISETP.LT.AND UP0, UPT, UR6, 0x1, UPT ;  /* 0x000000010600788c */ /* 0x000fe2000bf01270 */
[----:B------:R-:W-:Y:S01]  /*34c0*/  UMOV UR28, 0x0 ;  /* 0x00000000001c7882 */ /* 0x000fe20000000000 */
[----:B------:R-:W-:Y:S01]  /*34d0*/  UMOV UR29, 0x101004a0 ;  /* 0x101004a0001d7882 */ /* 0x000fe20000000000 */
[----:B------:R-:W-:-:S02]  /*34e0*/  ULOP3.LUT UR13, UR13, 0x10000, URZ, 0xfc, !UPT ;  /* 0x000100000d0d7892 */ /* 0x000fc4000f8efcff */
[----:B------:R-:W-:Y:S02]  /*34f0*/  ULOP3.LUT UR14, UR14, 0x10000, URZ, 0xfc, !UPT ;  /* 0x000100000e0e7892 */ /* 0x000fe4000f8efcff */
[----:B------:R-:W-:Y:S01]  /*3500*/  USEL UR20, UR6, 0x1, !UP0 ;  /* 0x0000000106147887 */ /* 0x000fe2000c000000 */
[----:B------:R-:W-:Y:S01]  /*3510*/  UMOV UR26, 0x0 ;  /* 0x00000000001a7882 */ /* 0x000fe20000000000 */
[----:B------:R-:W-:Y:S01]  /*3520*/  UMOV UR27, 0x101004a0 ;  /* 0x101004a0001b7882 */ /* 0x000fe20000000000 */
[----:B------:R-:W-:Y:S01]  /*3530*/  UMOV UR24, 0x0 ;  /* 0x0000000000187882 */ /* 0x000fe20000000000 */
[----:B------:R-:W-:Y:S01]  /*3540*/  UMOV UR25, 0x101004a0 ;  /* 0x101004a000197882 */ /* 0x000fe20000000000 */
[----:B------:R-:W-:Y:S01]  /*3550*/  UMOV UR22, 0x0 ;  /* 0x0000000000167882 */ /* 0x000fe20000000000 */
[----:B------:R-:W-:Y:S01]  /*3560*/  UMOV UR23, 0x101004a0 ;  /* 0x101004a000177882 */ /* 0x000fe20000000000 */
[----:B-1----:R-:W-:Y:S02]  /*3570*/  R2UR UR21, R2 ;  /* 0x00000000021572ca */ /* 0x002fe400000e0000 */
[----:B------:R-:W-:-:S13]  /*3580*/  CS2R R2, SRZ ;  /* 0x0000000000027805 */ /* 0x000fda000001ff00 */
.L_x_75:
[C---:B------:R-:W-:Y:S02]  /*3590*/  LEA R0, R8.reuse, UR7, 0x3 ;  /* 0x0000000708007c11 */ /* 0x040fe4000f8e18ff */
[----:B------:R-:W-:Y:S02]  /*35a0*/  SHF.L.U32 R5, R3, 0x1f, RZ ;  /* 0x0000001f03057819 */ /* 0x000fe400000006ff */
[----:B------:R-:W-:Y:S02]  /*35b0*/  LEA R4, R8, UR7, 0x4 ;  /* 0x0000000708047c11 */ /* 0x000fe4000f8e20ff */
[----:B------:R-:W1:Y:S02]  /*35c0*/  SYNCS.PHASECHK.TRANS64.TRYWAIT P0, [R0+URZ+0x70], R5 ;  /* 0x00007005000075a7 */ /* 0x000e6400080011ff */
[----:B-1-34-:R-:W-:Y:S05]  /*35d0*/  @!P0 BRA `(.L_x_68) ;  /* 0x00000040009c8947 */ /* 0x01afea0003800000 */
.L_x_134:
[----:B-1----:R-:W1:Y:S01]  /*35e0*/  LDS.128 R4, [R4+0x100] ;  /* 0x0001000004047984 */ /* 0x002e620000000c00 */
[----:B------:R-:W-:Y:S02]  /*35f0*/  VIADD R0, R0, 0x80 ;  /* 0x0000008000007836 */ /* 0x000fe40000000000 */
[----:B------:R-:W-:Y:S01]  /*3600*/  VIADD R8, R8, 0x1 ;  /* 0x0000000108087836 */ /* 0x000fe20000000000 */
[----:B------:R-:W-:Y:S01]  /*3610*/  @!PT LDS RZ, [RZ] ;  /* 0x00000000fffff984 */ /* 0x000fe20000000800 */
[----:B------:R-:W-:Y:S01]  /*3620*/  @!PT LDS RZ, [RZ] ;  /* 0x00000000fffff984 */ /* 0x000fe20000000800 */
[----:B------:R-:W-:Y:S01]  /*3630*/  @!PT LDS RZ, [RZ] ;  /* 0x00000000fffff984 */ /* 0x000fe20000000800 */
[----:B------:R-:W-:Y:S01]  /*3640*/  @!PT LDS RZ, [RZ] ;  /* 0x00000000fffff984 */ /* 0x000fe20000000800 */
[----:B------:R2:W-:Y:S06]  /*3650*/  MEMBAR.ALL.CTA ;  /* 0x0000000000007992 */ /* 0x0005ec0000008000 */
[----:B--2---:R-:W2:Y:S01]  /*3660*/  FENCE.VIEW.ASYNC.S ;  /* 0x00000000000073c6 */ /* 0x004ea20000000000 */
[----:B------:R-:W-:-:S04]  /*3670*/  PRMT R0, RZ, 0x654, R0 ;  /* 0x00000654ff007816 */ /* 0x000fc80000000000 */
[----:B--2---:R2:W-:Y:S01]  /*3680*/  SYNCS.ARRIVE.TRANS64.RED.A1T0 RZ, [R0+URZ], RZ ;  /* 0x000000ff00ff79a7 */ /* 0x0045e200081004ff */
[----:B-1----:R-:W-:Y:S01]  /*3690*/  LOP3.LUT P1, RZ, R6, 0x1, RZ, 0xc0, !PT ;  /* 0x0000000106ff7812 */ /* 0x002fe2000782c0ff */
[----:B--2---:R-:W-:-:S12]  /*36a0*/  BRA.U UP2, `(.L_x_69) ;  /* 0x0000000502087547 */ /* 0x004fd8000b800000 */
[----:B------:R-:W1:Y:S01]  /*36b0*/  LDCU UR8, c[0x0][0x38c] ;  /* 0x00007180ff0877ac */ /* 0x000e620008000800 */
[----:B------:R-:W-:Y:S02]  /*36c0*/  PLOP3.LUT P2, PT, PT, PT, PT, 0x80, 0x8 ;  /* 0x000000000008781c */ /* 0x000fe40003f4f070 */
[----:B------:R-:W-:Y:S01]  /*36d0*/  SHF.L.U32 R5, R9, 0x1f, RZ ;  /* 0x0000001f09057819 */ /* 0x000fe200000006ff */
[----:B------:R-:W-:Y:S02]  /*36e0*/  ULEA UR9, UR19, UR7, 0x3 ;  /* 0x0000000713097291 */ /* 0x000fe4000f8e18ff */
[----:B------:R-:W-:Y:S02]  /*36f0*/  ULEA UR10, UR19, UR21, 0x6 ;  /* 0x00000015130a7291 */ /* 0x000fe4000f8e30ff */
[----:B-1----:R-:W-:-:S06]  /*3700*/  UISETP.GE.AND UP0, UPT, UR8, 0x1, UPT ;  /* 0x000000010800788c */ /* 0x002fcc000bf06270 */
[----:B------:R-:W-:-:S05]  /*3710*/  PLOP3.LUT P0, PT, PT, PT, UP0, 0x80, 0x8 ;  /* 0x000000000008781c */ /* 0x000fca0003f0f008 */
[----:B------:R-:W-:-:S08]  /*3720*/  @UP0 ULEA UR8, UR18, UR7, 0x3 ;  /* 0x0000000712080291 */ /* 0x000fd0000f8e18ff */
[----:B------:R-:W-:-:S04]  /*3730*/  @P0 SHF.L.U32 R0, R2, 0x1f, RZ ;  /* 0x0000001f02000819 */ /* 0x000fc800000006ff */
[----:B------:R1:W2:Y:S01]  /*3740*/  @P0 SYNCS.PHASECHK.TRANS64.TRYWAIT P2, [UR8], R0 ;  /* 0x00000000ff0005a7 */ /* 0x0002a20008041108 */
[----:B------:R-:W3:Y:S02]  /*3750*/  SYNCS.PHASECHK.TRANS64.TRYWAIT P0, [UR9+0xb0], R5 ;  /* 0x0000b005ff0075a7 */ /* 0x000ee40008001109 */
[----:B-123--:R-:W-:Y:S05]  /*3760*/  @!P0 BRA `(.L_x_70) ;  /* 0x00000040004c8947 */ /* 0x00efea0003800000 */
.L_x_136:
[----:B------:R-:W-:Y:S01]  /*3770*/  UMOV UR16, UR17 ;  /* 0x0000001100107c82 */ /* 0x000fe20008000000 */
[----:B------:R-:W-:Y:S05]  /*3780*/  BRA.U !UP0, `(.L_x_71) ;  /* 0x0000000108c07547 */ /* 0x000fea000b800000 */
[----:B------:R-:W-:Y:S02]  /*3790*/  UIADD3 UR16, UPT, UPT, UR20, UR17, URZ ;  /* 0x0000001114107290 */ /* 0x000fe4000fffe0ff */
[----:B------:R-:W-:Y:S01]  /*37a0*/  UPLOP3.LUT UP3, UPT, UPT, UPT, UPT, 0x40, 0x4 ;  /* 0x000000000004789c */ /* 0x000fe20003f6e870 */
[----:B------:R-:W-:Y:S01]  /*37b0*/  UMOV UR15, UR6 ;  /* 0x00000006000f7c82 */ /* 0x000fe20008000000 */
[----:B------:R-:W-:-:S09]  /*37c0*/  UMOV UR46, UR18 ;  /* 0x00000012002e7c82 */ /* 0x000fd20008000000 */
.L_x_74:
[----:B--2---:R-:W-:Y:S01]  /*37d0*/  ULEA UR8, UR46, UR7, 0x3 ;  /* 0x000000072e087291 */ /* 0x004fe2000f8e18ff */
[----:B---3--:R-:W-:Y:S11]  /*37e0*/  @P2 BRA `(.L_x_72) ;  /* 0x00000000000c2947 */ /* 0x008ff60003800000 */
[----:B-1----:R-:W-:Y:S04]  /*37f0*/  SHF.L.U32 R5, R2, 0x1f, RZ ;  /* 0x0000001f02057819 */ /* 0x002fe800000006ff */
[----:B------:R-:W1:Y:S02]  /*3800*/  SYNCS.PHASECHK.TRANS64.TRYWAIT P0, [UR8], R5 ;  /* 0x00000005ff0075a7 */ /* 0x000e640008001108 */
[----:B-1----:R-:W-:Y:S05]  /*3810*/  @!P0 BRA `(.L_x_73) ;  /* 0x0000004000388947 */ /* 0x002fea0003800000 */
.L_x_72:
[----:B------:R-:W-:Y:S01]  /*3820*/  UISETP.NE.AND UP0, UPT, UR15, 0x1, UPT ;  /* 0x000000010f00788c */ /* 0x000fe2000bf05270 */
[----:B------:R-:W-:Y:S01]  /*3830*/  PLOP3.LUT P2, PT, PT, PT, PT, 0x80, 0x8 ;  /* 0x000000000008781c */ /* 0x000fe20003f4f070 */
[----:B------:R-:W-:Y:S02]  /*3840*/  UIADD3 UR18, UPT, UPT, UR46, 0x1, URZ ;  /* 0x000000012e127890 */ /* 0x000fe4000fffe0ff */
[----:B------:R-:W-:Y:S02]  /*3850*/  ULEA UR32, UR46, UR14, 0x8 ;  /* 0x0000000e2e207291 */ /* 0x000fe4000f8e40ff */
[----:B------:R-:W-:Y:S01]  /*3860*/  UISETP.NE.AND UP1, UPT, UR18, 0x5, UPT ;  /* 0x000000051200788c */ /* 0x000fe2000bf25270 */
[----:B------:R-:W-:Y:S01]  /*3870*/  PLOP3.LUT P0, PT, PT, PT, UP0, 0x80, 0x8 ;  /* 0x000000000008781c */ /* 0x000fe20003f0f008 */
[----:B------:R-:W-:Y:S02]  /*3880*/  UIADD3 UR44, UPT, UPT, UR32, 0x2, URZ ;  /* 0x00000002202c7890 */ /* 0x000fe4000fffe0ff */
[----:B------:R-:W-:Y:S02]  /*3890*/  USEL UR31, URZ, 0x1, UP1 ;  /* 0x00000001ff1f7887 */ /* 0x000fe40008800000 */
[----:B------:R-:W-:Y:S02]  /*38a0*/  USEL UR18, UR18, URZ, UP1 ;  /* 0x000000ff12127287 */ /* 0x000fe40008800000 */
[----:B------:R-:W-:Y:S02]  /*38b0*/  UIADD3 UR40, UPT, UPT, UR32, 0x4, URZ ;  /* 0x0000000420287890 */ /* 0x000fe4000fffe0ff */
[----:B------:R-:W-:Y:S01]  /*38c0*/  @UP0 ULEA UR30, UR18, UR7, 0x3 ;  /* 0x00000007121e0291 */ /* 0x000fe2000f8e18ff */
[----:B------:R-:W-:Y:S01]  /*38d0*/  LOP3.LUT R2, R2, UR31, RZ, 0x3c, !PT ;  /* 0x0000001f02027c12 */ /* 0x000fe2000f8e3cff */
[----:B------:R-:W-:Y:S02]  /*38e0*/  UIADD3 UR36, UPT, UPT, UR32, 0x6, URZ ;  /* 0x0000000620247890 */ /* 0x000fe4000fffe0ff */
[----:B------:R-:W-:Y:S01]  /*38f0*/  UIADD3 UR8, UPT, UPT, UR8, 0x28, URZ ;  /* 0x0000002808087890 */ /* 0x000fe2000fffe0ff */
[----:B-1----:R-:W-:Y:S01]  /*3900*/  @P0 SHF.L.U32 R0, R2, 0x1f, RZ ;  /* 0x0000001f02000819 */ /* 0x002fe200000006ff */
[----:B------:R-:W-:Y:S02]  /*3910*/  UIADD3 UR17, UPT, UPT, UR17, 0x1, URZ ;  /* 0x0000000111117890 */ /* 0x000fe4000fffe0ff */
[----:B------:R-:W-:Y:S01]  /*3920*/  UIADD3 UR15, UPT, UPT, UR15, -0x1, URZ ;  /* 0xffffffff0f0f7890 */ /* 0x000fe2000fffe0ff */
[----:B------:R2:W3:Y:S01]  /*3930*/  @P0 SYNCS.PHASECHK.TRANS64.TRYWAIT P2, [UR30], R0 ;  /* 0x00000000ff0005a7 */ /* 0x0004e2000804111e */
[----:B------:R-:W-:Y:S02]  /*3940*/  ULEA UR30, UR46, UR13, 0xa ;  /* 0x0000000d2e1e7291 */ /* 0x000fe4000f8e50ff */
[----:B------:R-:W-:Y:S02]  /*3950*/  UISETP.NE.AND UP0, UPT, UR17, UR16, UPT ;  /* 0x000000101100728c */ /* 0x000fe4000bf05270 */
[----:B------:R-:W-:Y:S02]  /*3960*/  UIADD3 UR42, UPT, UPT, UR30, 0x2, URZ ;  /* 0x000000021e2a7890 */ /* 0x000fe4000fffe0ff */
[----:B------:R-:W-:Y:S02]  /*3970*/  UIADD3 UR38, UPT, UPT, UR30, 0x4, URZ ;  /* 0x000000041e267890 */ /* 0x000fe4000fffe0ff */
[----:B------:R-:W-:Y:S01]  /*3980*/  UIADD3 UR34, UPT, UPT, UR30, 0x6, URZ ;  /* 0x000000061e227890 */ /* 0x000fe2000fffe0ff */
[----:B------:R-:W-:Y:S01]  /*3990*/  UMOV UR33, 0x40004040 ;  /* 0x4000404000217882 */ /* 0x000fe20000000000 */
[----:B------:R-:W-:Y:S01]  /*39a0*/  UMOV UR31, 0x40004040 ;  /* 0x40004040001f7882 */ /* 0x000fe20000000000 */
[----:B------:R-:W-:Y:S01]  /*39b0*/  UMOV UR45, 0x40004040 ;  /* 0x40004040002d7882 */ /* 0x000fe20000000000 */
[----:B------:R2:W-:Y:S01]  /*39c0*/  UTCIMMA.2CTA gdesc[UR30], gdesc[UR32], tmem[UR10], tmem[UR28], idesc[UR29], UP3 ;  /* 0x00ff1c201e0075ea */ /* 0x0005e20009a0010a */
[----:B------:R-:W-:Y:S01]  /*39d0*/  UPLOP3.LUT UP3, UPT, UPT, UPT, UPT, 0x80, 0x8 ;  /* 0x000000000008789c */ /* 0x000fe20003f6f070 */
[----:B------:R-:W-:Y:S01]  /*39e0*/  UMOV UR43, 0x40004040 ;  /* 0x40004040002b7882 */ /* 0x000fe20000000000 */
[----:B------:R-:W-:Y:S01]  /*39f0*/  UMOV UR41, 0x40004040 ;  /* 0x4000404000297882 */ /* 0x000fe20000000000 */
[----:B------:R2:W-:Y:S01]  /*3a00*/  UTCIMMA.2CTA gdesc[UR42], gdesc[UR44], tmem[UR10], tmem[UR26], idesc[UR27], UPT ;  /* 0x00ff1a2c2a0075ea */ /* 0x0005e2000ba0010a */
[----:B------:R-:W-:Y:S01]  /*3a10*/  UMOV UR39, 0x40004040 ;  /* 0x4000404000277882 */ /* 0x000fe20000000000 */
[----:B------:R-:W-:Y:S01]  /*3a20*/  UMOV UR37, 0x40004040 ;  /* 0x4000404000257882 */ /* 0x000fe20000000000 */
[----:B------:R-:W-:Y:S01]  /*3a30*/  UMOV UR35, 0x40004040 ;  /* 0x4000404000237882 */ /* 0x000fe20000000000 */
[----:B------:R2:W-:Y:S01]  /*3a40*/  UTCIMMA.2CTA gdesc[UR38], gdesc[UR40], tmem[UR10], tmem[UR24], idesc[UR25], UPT ;  /* 0x00ff1828260075ea */ /* 0x0005e2000ba0010a */
[----:B------:R2:W-:Y:S01]  /*3a50*/  UTCIMMA.2CTA gdesc[UR34], gdesc[UR36], tmem[UR10], tmem[UR22], idesc[UR23], UPT ;  /* 0x00ff1624220075ea */ /* 0x0005e2000ba0010a */
[----:B------:R2:W-:Y:S01]  /*3a60*/  UTCBAR.2CTA.MULTICAST [UR8], URZ, UR12 ;  /* 0x000000ff080073e9 */ /* 0x0005e2000820080c */
[----:B------:R-:W-:Y:S01]  /*3a70*/  UMOV UR46, UR18 ;  /* 0x00000012002e7c82 */ /* 0x000fe20008000000 */
[----:B------:R-:W-:Y:S05]  /*3a80*/  BRA.U UP0, `(.L_x_74) ;  /* 0xfffffffd00507547 */ /* 0x000fea000b83ffff */
.L_x_71:
[----:B------:R-:W-:Y:S01]  /*3a90*/  UIADD3 UR9, UPT, UPT, UR9, 0x90, URZ ;  /* 0x0000009009097890 */ /* 0x000fe2000fffe0ff */
[----:B------:R-:W-:-:S08]  /*3aa0*/  UMOV UR17, UR16 ;  /* 0x0000001000117c82 */ /* 0x000fd00008000000 */
[----:B------:R4:W-:Y:S01]  /*3ab0*/  UTCBAR.2CTA.MULTICAST [UR9], URZ, UR11 ;  /* 0x000000ff090073e9 */ /* 0x0009e2000820080b */
[----:B------:R-:W-:Y:S02]  /*3ac0*/  NOP ;  /* 0x0000000000007918 */ /* 0x000fe40000000000 */
.L_x_69:
[----:B------:R-:W-:Y:S01]  /*3ad0*/  UIADD3 UR19, UPT, UPT, UR19, 0x1, URZ ;  /* 0x0000000113137890 */ /* 0x000fe2000fffe0ff */
[----:B------:R-:W-:-:S03]  /*3ae0*/  ISETP.NE.AND P0, PT, R8, 0x2, PT ;  /* 0x000000020800780c */ /* 0x000fc60003f05270 */
[----:B------:R-:W-:Y:S01]  /*3af0*/  UISETP.NE.AND UP0, UPT, UR19, 0x4, UPT ;  /* 0x000000041300788c */ /* 0x000fe2000bf05270 */
[----:B-12---:R-:W-:Y:S02]  /*3b00*/  SEL R0, RZ, 0x1, P0 ;  /* 0x00000001ff007807 */ /* 0x006fe40000000000 */
[----:B------:R-:W-:Y:S01]  /*3b10*/  SEL R8, R8, RZ, P0 ;  /* 0x000000ff08087207 */ /* 0x000fe20000000000 */
[----:B------:R-:W-:Y:S01]  /*3b20*/  USEL UR8, URZ, 0x1, UP0 ;  /* 0x00000001ff087887 */ /* 0x000fe20008000000 */
[----:B------:R-:W-:Y:S01]  /*3b30*/  LOP3.LUT R3, R3, R0, RZ, 0x3c, !PT ;  /* 0x0000000003037212 */ /* 0x000fe200078e3cff */
[----:B------:R-:W-:-:S04]  /*3b40*/  USEL UR19, UR19, URZ, UP0 ;  /* 0x000000ff13137287 */ /* 0x000fc80008000000 */
[----:B------:R-:W-:Y:S01]  /*3b50*/  LOP3.LUT R9, R9, UR8, RZ, 0x3c, !PT ;  /* 0x0000000809097c12 */ /* 0x000fe2000f8e3cff */
[----:B------:R-:W-:Y:S07]  /*3b60*/  @P1 BRA `(.L_x_75) ;  /* 0xfffffff800881947 */ /* 0x000fee000383ffff */
[----:B------:R-:W1:Y:S01]  /*3b70*/  S2UR UR6, SR_CgaCtaId ;  /* 0x00000000000679c3 */ /* 0x000e620000008800 */
[----:B------:R-:W-:Y:S01]  /*3b80*/  ELECT P0, URZ, PT ;  /* 0x0000000000ff782f */ /* 0x000fe20003800000 */
[----:B------:R-:W-:Y:S01]  /*3b90*/  HFMA2 R0, -RZ, RZ, 0, 5.9604644775390625e-08 ;  /* 0x00000001ff007431 */ /* 0x000fe200000001ff */
[----:B------:R-:W-:-:S05]  /*3ba0*/  UMOV UR8, 0x40 ;  /* 0x0000004000087882 */ /* 0x000fca0000000000 */
[----:B------:R-:W-:Y:S01]  /*3bb0*/  UVIRTCOUNT.DEALLOC.SMPOOL 0x80 ;  /* 0x000000800000784c */ /* 0x000fe20000000000 */
[----:B------:R-:W-:Y:S02]  /*3bc0*/  UISETP.NE.AND UP0, UPT, UR5, URZ, UPT ;  /* 0x000000ff0500728c */ /* 0x000fe4000bf05270 */
[----:B-1----:R-:W-:-:S09]  /*3bd0*/  ULEA UR6, UR6, UR8, 0x18 ;  /* 0x0000000806067291 */ /* 0x002fd2000f8ec0ff */
[----:B------:R1:W-:Y:S01]  /*3be0*/  @P0 STS.U8 [UR6+0x1c], R0 ;  /* 0x00001c00ff000988 */ /* 0x0003e20008000006 */
[----:B------:R-:W-:Y:S05]  /*3bf0*/  BRA.U UP0, `(.L_x_76) ;  /* 0x0000000100a07547 */ /* 0x000fea000b800000 */
[----:B------:R-:W-:Y:S01]  /*3c00*/  UIADD3 UR5, UPT, UPT, UR7, 0xb0, URZ ;  /* 0x000000b007057890 */ /* 0x000fe2000fffe0ff */
[----:B------:R-:W-:-:S03]  /*3c10*/  SHF.L.U32 R3, R9, 0x1f, RZ ;  /* 0x0000001f09037819 */ /* 0x000fc600000006ff */
[----:B------:R-:W-:-:S09]  /*3c20*/  ULEA UR8, UR19, UR5, 0x3 ;  /* 0x0000000513087291 */ /* 0x000fd2000f8e18ff */
[----:B------:R-:W2:Y:S02]  /*3c30*/  SYNCS.PHASECHK.TRANS64.TRYWAIT P0, [UR8], R3 ;  /* 0x00000003ff0075a7 */ /* 0x000ea40008001108 */
[----:B--2---:R-:W-:Y:S05]  /*3c40*/  @!P0 BRA `(.L_x_77) ;  /* 0x0000003c00448947 */ /* 0x004fea0003800000 */
.L_x_139:
[----:B----4-:R-:W-:-:S04]  /*3c50*/  UIADD3 UR9, UPT, UPT, UR19, 0x1, URZ ;  /* 0x0000000113097890 */ /* 0x010fc8000fffe0ff */
        /* <DEDUP_REMOVED lines=8> */
.L_x_141:
        /* <DEDUP_REMOVED lines=9> */
.L_x_143:
[----:B------:R-:W-:-:S04]  /*3d70*/  UIADD3 UR9, UPT, UPT, UR9, 0x1, URZ ;  /* 0x0000000109097890 */ /* 0x000fc8000fffe0ff */
[----:B------:R-:W-:-:S04]  /*3d80*/  UISETP.NE.AND UP1, UPT, UR9, 0x4, UPT ;  /* 0x000000040900788c */ /* 0x000fc8000bf25270 */
[----:B------:R-:W-:Y:S02]  /*3d90*/  USEL UR8, URZ, 0x1, UP1 ;  /* 0x00000001ff087887 */ /* 0x000fe40008800000 */
[----:B------:R-:W-:-:S04]  /*3da0*/  USEL UR9, UR9, URZ, UP1 ;  /* 0x000000ff09097287 */ /* 0x000fc80008800000 */
[----:B------:R-:W-:Y:S01]  /*3db0*/  ULEA UR9, UR9, UR5, 0x3 ;  /* 0x0000000509097291 */ /* 0x000fe2000f8e18ff */
[----:B-1----:R-:W-:-:S04]  /*3dc0*/  LOP3.LUT R3, R2, UR8, RZ, 0x3c, !PT ;  /* 0x0000000802037c12 */ /* 0x002fc8000f8e3cff */
[----:B------:R-:W-:Y:S01]  /*3dd0*/  SHF.L.U32 R3, R3, 0x1f, RZ ;  /* 0x0000001f03037819 */ /* 0x000fe200000006ff */
[----:B------:R-:W-:-:S04]  /*3de0*/  IMAD.U32 R0, RZ, RZ, UR9 ;  /* 0x00000009ff007e24 */ /* 0x000fc8000f8e00ff */
[----:B------:R1:W2:Y:S03]  /*3df0*/  SYNCS.PHASECHK.TRANS64.TRYWAIT P0, [R0+URZ], R3 ;  /* 0x00000003000075a7 */ /* 0x0002a600080011ff */
[----:B--2---:R-:W-:Y:S05]  /*3e00*/  @!P0 NANOSLEEP.SYNCS 0x989680 ;  /* 0x009896800000895d */ /* 0x004fea0003900000 */
[----:B------:R-:W2:Y:S02]  /*3e10*/  @!P0 SYNCS.PHASECHK.TRANS64 P0, [R0+URZ], R3 ;  /* 0x00000003000085a7 */ /* 0x000ea400080010ff */
[----:B--2---:R-:W-:Y:S05]  /*3e20*/  @P0 BRA `(.L_x_80) ;  /* 0x0000000000200947 */ /* 0x004fea0003800000 */
.L_x_81:
[----:B--2---:R2:W4:Y:S02]  /*3e30*/  SYNCS.PHASECHK.TRANS64.TRYWAIT P0, [R0+URZ], R3 ;  /* 0x00000003000075a7 */ /* 0x00452400080011ff */
[----:B----4-:R-:W-:Y:S05]  /*3e40*/  @!P0 NANOSLEEP.SYNCS 0x989680 ;  /* 0x009896800000895d */ /* 0x010fea0003900000 */
[----:B------:R-:W4:Y:S02]  /*3e50*/  @!P0 SYNCS.PHASECHK.TRANS64 P0, [R0+URZ], R3 ;  /* 0x00000003000085a7 */ /* 0x000f2400080010ff */
[----:B----4-:R-:W-:Y:S05]  /*3e60*/  @!P0 BRA `(.L_x_81) ;  /* 0xfffffffc00f08947 */ /* 0x010fea000383ffff */
[----:B------:R-:W-:Y:S05]  /*3e70*/  BRA `(.L_x_80) ;  /* 0x00000000000c7947 */ /* 0x000fea0003800000 */
.L_x_76:
[----:B------:R-:W-:-:S04]  /*3e80*/  UIADD3 UR5, UPT, UPT, UR7, 0xf0, URZ ;  /* 0x000000f007057890 */ /* 0x000fc8000fffe0ff */
[----:B------:R-:W-:-:S09]  /*3e90*/  UPRMT UR5, UR4, 0x654, UR5 ;  /* 0x0000065404057896 */ /* 0x000fd20008000005 */
[----:B------:R-:W-:Y:S03]  /*3ea0*/  SYNCS.ARRIVE.TRANS64.RED.A1T0 RZ, [UR5], RZ ;  /* 0x000000ffffff79a7 */ /* 0x000fe60008100405 */
.L_x_80:
[----:B-12---:R-:W-:Y:S01]  /*3eb0*/  SHF.L.U32 R3, RZ, 0x1f, RZ ;  /* 0x0000001fff037819 */ /* 0x006fe200000006ff */
[----:B------:R-:W-:Y:S01]  /*3ec0*/  UIADD3 UR5, UPT, UPT, UR7, 0xf0, URZ ;  /* 0x000000f007057890 */ /* 0x000fe2000fffe0ff */
[----:B------:R-:W-:Y:S02]  /*3ed0*/  PLOP3.LUT P0, PT, PT, PT, UP0, 0x80, 0x8 ;  /* 0x000000000008781c */ /* 0x000fe40003f0f008 */
[----:B------:R-:W1:Y:S02]  /*3ee0*/  SYNCS.PHASECHK.TRANS64.TRYWAIT P1, [UR7+0xf0], R3 ;  /* 0x0000f003ff0075a7 */ /* 0x000e640008021107 */
[----:B-1----:R-:W-:Y:S09]  /*3ef0*/  @!P1 BRA `(.L_x_82) ;  /* 0x0000003800e09947 */ /* 0x002ff20003800000 */
.L_x_145:
[----:B------:R-:W-:Y:S01]  /*3f00*/  @!UP0 UPRMT UR5, UR4, 0x654, UR5 ;  /* 0x0000065404058896 */ /* 0x000fe20008000005 */
[----:B------:R-:W-:Y:S02]  /*3f10*/  UMOV UR8, 0xffff ;  /* 0x0000ffff00087882 */ /* 0x000fe40000000000 */
[----:B------:R-:W-:-:S06]  /*3f20*/  UMOV UR4, 0x1 ;  /* 0x0000000100047882 */ /* 0x000fcc0000000000 */
[----:B------:R-:W-:Y:S01]  /*3f30*/  @!P0 SYNCS.ARRIVE.TRANS64.RED.A1T0 RZ, [UR5], RZ ;  /* 0x000000ffffff89a7 */ /* 0x000fe20008100405 */
[----:B------:R-:W-:Y:S01]  /*3f40*/  NOP ;  /* 0x0000000000007918 */ /* 0x000fe20000000000 */
[----:B-1----:R-:W1:Y:S01]  /*3f50*/  LDS R0, [UR6+0x14] ;  /* 0x00001406ff007984 */ /* 0x002e620008000800 */
[----:B------:R-:W-:-:S04]  /*3f60*/  ULOP3.LUT UR5, UR21, 0xffff, URZ, 0xc0, !UPT ;  /* 0x0000ffff15057892 */ /* 0x000fc8000f8ec0ff */
[----:B------:R-:W-:-:S04]  /*3f70*/  USHF.R.U32.HI UR5, URZ, 0x5, UR5 ;  /* 0x00000005ff057899 */ /* 0x000fc80008011605 */
[----:B------:R-:W-:Y:S02]  /*3f80*/  USHF.L.U32 UR8, UR8, UR5, URZ ;  /* 0x0000000508087299 */ /* 0x000fe400080006ff */
[----:B------:R-:W-:-:S04]  /*3f90*/  USHF.L.U32 UR4, UR4, UR5, URZ ;  /* 0x0000000504047299 */ /* 0x000fc800080006ff */
[----:B-1----:R-:W-:-:S04]  /*3fa0*/  LOP3.LUT R0, R0, UR8, RZ, 0xc0, !PT ;  /* 0x0000000800007c12 */ /* 0x002fc8000f8ec0ff */
[----:B------:R-:W-:-:S13]  /*3fb0*/  ISETP.NE.AND P0, PT, R0, UR8, PT ;  /* 0x0000000800007c0c */ /* 0x000fda000bf05270 */
[----:B------:R-:W-:Y:S05]  /*3fc0*/  @P0 BRA `(.L_x_83) ;  /* 0x0000000000580947 */ /* 0x000fea0003800000 */
[----:B------:R-:W1:Y:S02]  /*3fd0*/  LDS R0, [UR6+0x18] ;  /* 0x00001806ff007984 */ /* 0x000e640008000800 */
[----:B-1----:R-:W-:-:S04]  /*3fe0*/  LOP3.LUT R0, R0, UR4, RZ, 0xc0, !PT ;  /* 0x0000000400007c12 */ /* 0x002fc8000f8ec0ff */
[----:B------:R-:W-:-:S13]  /*3ff0*/  ISETP.NE.AND P0, PT, R0, UR4, PT ;  /* 0x0000000400007c0c */ /* 0x000fda000bf05270 */
[----:B------:R-:W-:Y:S05]  /*4000*/  @P0 BRA `(.L_x_84) ;  /* 0x00000000003c0947 */ /* 0x000fea0003800000 */
[----:B------:R-:W1:Y:S01]  /*4010*/  S2R R2, SR_LANEID ;  /* 0x0000000000027919 */ /* 0x000e620000000000 */
[----:B------:R-:W-:Y:S01]  /*4020*/  ULOP3.LUT UR8, URZ, UR8, URZ, 0x33, !UPT ;  /* 0x00000008ff087292 */ /* 0x000fe2000f8e33ff */
[----:B------:R-:W-:Y:S01]  /*4030*/  LOP3.LUT R4, RZ, UR4, RZ, 0x33, !PT ;  /* 0x00000004ff047c12 */ /* 0x000fe2000f8e33ff */
[----:B------:R-:W-:Y:S02]  /*4040*/  VOTEU.ANY UR7, UPT, PT ;  /* 0x0000000000077886 */ /* 0x000fe400038e0100 */
[----:B------:R-:W-:Y:S01]  /*4050*/  UFLO.U32 UR7, UR7 ;  /* 0x00000007000772bd */ /* 0x000fe200080e0000 */
[----:B------:R-:W2:Y:S01]  /*4060*/  REDUX UR4, R4 ;  /* 0x00000000040473c4 */ /* 0x000ea20000000000 */
[----:B------:R-:W-:-:S06]  /*4070*/  IMAD.U32 R0, RZ, RZ, UR8 ;  /* 0x00000008ff007e24 */ /* 0x000fcc000f8e00ff */
[----:B------:R1:W-:Y:S01]  /*4080*/  UTCATOMSWS.AND URZ, UR8 ;  /* 0x0000000800ff79e3 */ /* 0x0003e20008000000 */
[----:B------:R-:W3:Y:S01]  /*4090*/  REDUX UR5, R0 ;  /* 0x00000000000573c4 */ /* 0x000ee20000000000 */
[----:B-1----:R-:W-:Y:S01]  /*40a0*/  ISETP.EQ.U32.AND P0, PT, R2, UR7, PT ;  /* 0x0000000702007c0c */ /* 0x002fe2000bf02070 */
[----:B--2---:R-:W-:Y:S01]  /*40b0*/  IMAD.U32 R2, RZ, RZ, UR4 ;  /* 0x00000004ff027e24 */ /* 0x004fe2000f8e00ff */
[----:B---3--:R-:W-:-:S11]  /*40c0*/  MOV R3, UR5 ;  /* 0x0000000500037c02 */ /* 0x008fd60008000f00 */
[----:B------:R1:W-:Y:S04]  /*40d0*/  @P0 ATOMS.AND RZ, [UR6+0x14], R3 ;  /* 0x00001403ffff098c */ /* 0x0003e8000a800006 */
[----:B------:R1:W-:Y:S01]  /*40e0*/  @P0 ATOMS.AND RZ, [UR6+0x18], R2 ;  /* 0x00001802ffff098c */ /* 0x0003e2000a800006 */
[----:B------:R-:W-:Y:S05]  /*40f0*/  BRA `(.L_x_85) ;  /* 0x0000000000147947 */ /* 0x000fea0003800000 */
.L_x_84:
[----:B------:R-:W-:Y:S02]  /*4100*/  MOV R2, 0x4120 ;  /* 0x0000412000027802 */ /* 0x000fe40000000f00 */
[----:B---345:R-:W-:Y:S05]  /*4110*/  CALL.REL.NOINC `($__internal_0_$__cuda_sm10x_tcgen05_guardrail_trap_col_being_dealloced_not_returned_by_alloc) ;  /* 0x0000003800f47944 */ /* 0x038fea0003c00000 */
[----:B------:R-:W-:Y:S05]  /*4120*/  BRA `(.L_x_85) ;  /* 0x0000000000087947 */ /* 0x000fea0003800000 */
.L_x_83:
[----:B------:R-:W-:Y:S02]  /*4130*/  MOV R2, 0x4150 ;  /* 0x0000415000027802 */ /* 0x000fe40000000f00 */
[----:B---345:R-:W-:Y:S05]  /*4140*/  CALL.REL.NOINC `($__internal_2_$__cuda_sm10x_tcgen05_guardrail_trap_unallocated_columns_being_dealloced) ;  /* 0x0000003c00007944 */ /* 0x038fea0003c00000 */
.L_x_85:
[----:B------:R-:W-:Y:S01]  /*4150*/  NOP ;  /* 0x0000000000007918 */ /* 0x000fe20000000000 */
[----:B----4-:R-:W-:Y:S05]  /*4160*/  EXIT ;  /* 0x000000000000794d */ /* 0x010fea0003800000 */
.L_x_56:
[----:B------:R-:W-:-:S09]  /*4170*/  UISETP.NE.OR UP5, UPT, UR10, 0x3, !UP5 ;  /* 0x000000030a00788c */ /* 0x000fd2000efa5670 */
[----:B------:R-:W-:Y:S05]  /*4180*/  BRA.U UP5, `(.L_x_86) ;  /* 0x0000000905c87547 */ /* 0x000fea000b800000 */
[----:B------:R-:W1:Y:S01]  /*4190*/  LDC R0, c[0x0][0xb30] ;  /* 0x0002cc00ff007b82 */ /* 0x000e620000000800 */
[----:B------:R-:W2:Y:S01]  /*41a0*/  LDCU.64 UR8, c[0x0][0x888] ;  /* 0x00011100ff0877ac */ /* 0x000ea20008000a00 */
[----:B------:R-:W-:Y:S01]  /*41b0*/  IMAD.MOV.U32 R30, RZ, RZ, 0x1 ;  /* 0x00000001ff1e7424 */ /* 0x000fe200078e00ff */
[----:B------:R-:W-:Y:S01]  /*41c0*/  CS2R R28, SRZ ;  /* 0x00000000001c7805 */ /* 0x000fe2000001ff00 */
[----:B------:R-:W-:Y:S01]  /*41d0*/  IMAD.MOV.U32 R25, RZ, RZ, 0x2000 ;  /* 0x00002000ff197424 */ /* 0x000fe200078e00ff */
[----:B------:R-:W3:Y:S03]  /*41e0*/  LDCU.64 UR4, c[0x0][0x890] ;  /* 0x00011200ff0477ac */ /* 0x000ee60008000a00 */
[----:B------:R-:W4:Y:S01]  /*41f0*/  LDC R19, c[0x0][0x370] ;  /* 0x0000dc00ff137b82 */ /* 0x000f220000000800 */
[----:B------:R-:W-:Y:S01]  /*4200*/  UMOV UR6, 0x400 ;  /* 0x0000040000067882 */ /* 0x000fe20000000000 */
[----:B------:R-:W-:-:S02]  /*4210*/  UPLOP3.LUT UP1, UPT, UPT, UPT, UPT, 0x40, 0x4 ;  /* 0x000000000004789c */ /* 0x000fc40003f2e870 */
[----:B------:R-:W-:-:S04]  /*4220*/  ULEA UR6, UR37, UR6, 0x18 ;  /* 0x0000000625067291 */ /* 0x000fc8000f8ec0ff */
[----:B------:R-:W4:Y:S01]  /*4230*/  LDC R2, c[0x0][0xb0c] ;  /* 0x0002c300ff027b82 */ /* 0x000f220000000800 */
[----:B--2---:R-:W-:Y:S02]  /*4240*/  UISETP.NE.U32.AND UP2, UPT, UR8, URZ, UPT ;  /* 0x000000ff0800728c */ /* 0x004fe4000bf45070 */
[----:B------:R-:W-:Y:S02]  /*4250*/  UIADD3 UR8, UPT, UPT, UR6, 0x50, URZ ;  /* 0x0000005006087890 */ /* 0x000fe4000fffe0ff */
[----:B---3--:R-:W-:-:S03]  /*4260*/  UISETP.NE.U32.AND UP3, UPT, UR4, URZ, UPT ;  /* 0x000000ff0400728c */ /* 0x008fc6000bf65070 */
[----:B------:R-:W2:Y:S01]  /*4270*/  LDC R18, c[0x0][0xb20] ;  /* 0x0002c800ff127b82 */ /* 0x000ea20000000800 */
[----:B-1----:R-:W-:Y:S01]  /*4280*/  ISETP.NE.AND P1, PT, R0, 0x1, PT ;  /* 0x000000010000780c */ /* 0x002fe20003f25270 */
[----:B------:R-:W-:Y:S02]  /*4290*/  UISETP.NE.AND.EX UP2, UPT, UR9, URZ, UPT, UP2 ;  /* 0x000000ff0900728c */ /* 0x000fe4000bf45320 */
[----:B------:R-:W-:Y:S02]  /*42a0*/  UPRMT UR37, UR37, 0x654, UR8 ;  /* 0x0000065425257896 */ /* 0x000fe40008000008 */
[----:B------:R-:W-:Y:S02]  /*42b0*/  UISETP.NE.AND.EX UP3, UPT, UR5, URZ, UPT, UP3 ;  /* 0x000000ff0500728c */ /* 0x000fe4000bf65330 */
[----:B------:R-:W1:Y:S08]  /*42c0*/  LDC.64 R32, c[0x0][0x348] ;  /* 0x0000d200ff207b82 */ /* 0x000e700000000a00 */
[----:B------:R-:W3:Y:S08]  /*42d0*/  LDC.64 R16, c[0x0][0xb10] ;  /* 0x0002c400ff107b82 */ /* 0x000ef00000000a00 */
[----:B------:R-:W1:Y:S08]  /*42e0*/  LDC.64 R6, c[0x0][0xb18] ;  /* 0x0002c600ff067b82 */ /* 0x000e700000000a00 */
[----:B------:R-:W1:Y:S08]  /*42f0*/  LDC.64 R4, c[0x0][0xb28] ;  /* 0x0002ca00ff047b82 */ /* 0x000e700000000a00 */
[----:B--2-4-:R-:W1:Y:S02]  /*4300*/  LDC R24, c[0x0][0x374] ;  /* 0x0000dd00ff187b82 */ /* 0x014e640000000800 */
.L_x_94:
[C---:B------:R-:W-:Y:S02]  /*4310*/  LEA R0, R29.reuse, UR6, 0x3 ;  /* 0x000000061d007c11 */ /* 0x040fe4000f8e18ff */
[----:B------:R-:W-:Y:S02]  /*4320*/  SHF.L.U32 R3, R28, 0x1f, RZ ;  /* 0x0000001f1c037819 */ /* 0x000fe400000006ff */
[----:B------:R-:W-:Y:S02]  /*4330*/  LEA R20, R29, UR6, 0x4 ;  /* 0x000000061d147c11 */ /* 0x000fe4000f8e20ff */
[----:B--2---:R-:W2:Y:S02]  /*4340*/  SYNCS.PHASECHK.TRANS64.TRYWAIT P0, [R0+URZ+0x70], R3 ;  /* 0x00007003000075a7 */ /* 0x004ea400080011ff */
[----:B--2---:R-:W-:Y:S05]  /*4350*/  @!P0 BRA `(.L_x_87) ;  /* 0x0000003400e08947 */ /* 0x004fea0003800000 */
.L_x_146:
[----:B------:R-:W-:Y:S01]  /*4360*/  ISETP.GE.AND P0, PT, R72, 0x1, PT ;  /* 0x000000014800780c */ /* 0x000fe20003f06270 */
[----:B------:R-:W4:Y:S01]  /*4370*/  LDS.128 R20, [R20+0x100] ;  /* 0x0001000014147984 */ /* 0x000f220000000c00 */
[----:B------:R-:W-:Y:S01]  /*4380*/  ISETP.NE.U32.AND P4, PT, RZ, UR4, PT ;  /* 0x00000004ff007c0c */ /* 0x000fe2000bf85070 */
[----:B--2---:R-:W-:Y:S01]  /*4390*/  VIADD R0, R0, 0x80 ;  /* 0x0000008000007836 */ /* 0x004fe20000000000 */
[----:B------:R-:W-:Y:S02]  /*43a0*/  SHF.L.U32 R26, R30, 0x1f, RZ ;  /* 0x0000001f1e1a7819 */ /* 0x000fe400000006ff */
[----:B------:R-:W-:Y:S02]  /*43b0*/  ISETP.NE.AND.EX P4, PT, RZ, UR5, PT, P4 ;  /* 0x00000005ff007c0c */ /* 0x000fe4000bf85340 */
[----:B------:R-:W-:Y:S01]  /*43c0*/  PRMT R0, RZ, 0x654, R0 ;  /* 0x00000654ff007816 */ /* 0x000fe20000000000 */
[----:B------:R-:W-:Y:S01]  /*43d0*/  @!PT LDS RZ, [RZ] ;  /* 0x00000000fffff984 */ /* 0x000fe20000000800 */
[----:B------:R-:W-:Y:S01]  /*43e0*/  @!PT LDS RZ, [RZ] ;  /* 0x00000000fffff984 */ /* 0x000fe20000000800 */
[----:B------:R-:W-:Y:S01]  /*43f0*/  @!PT LDS RZ, [RZ] ;  /* 0x00000000fffff984 */ /* 0x000fe20000000800 */
[----:B------:R-:W-:Y:S01]  /*4400*/  @!PT LDS RZ, [RZ] ;  /* 0x00000000fffff984 */ /* 0x000fe20000000800 */
[----:B------:R2:W-:Y:S06]  /*4410*/  MEMBAR.ALL.CTA ;  /* 0x0000000000007992 */ /* 0x0005ec0000008000 */
[----:B--2---:R-:W2:Y:S02]  /*4420*/  FENCE.VIEW.ASYNC.S ;  /* 0x00000000000073c6 */ /* 0x004ea40000000000 */
[----:B--2---:R2:W-:Y:S01]  /*4430*/  SYNCS.ARRIVE.TRANS64.RED.A1T0 RZ, [R0+URZ], RZ ;  /* 0x000000ff00ff79a7 */ /* 0x0045e200081004ff */
[----:B----4-:R-:W-:Y:S11]  /*4440*/  LOP3.LUT P3, RZ, R22, 0x1, RZ, 0xc0, !PT ;  /* 0x0000000116ff7812 */ /* 0x010ff6000786c0ff */
[----:B------:R-:W-:Y:S02]  /*4450*/  @!UPT UIADD3 URZ, UPT, UPT, URZ, URZ, URZ ;  /* 0x000000fffffff290 */ /* 0x000fe4000fffe0ff */
[----:B------:R-:W-:Y:S02]  /*4460*/  @P3 MOV R13, R20 ;  /* 0x00000014000d3202 */ /* 0x000fe40000000f00 */
[----:B------:R-:W-:Y:S01]  /*4470*/  @P3 LOP3.LUT R8, R21, 0xffff, RZ, 0xc0, !PT ;  /* 0x0000ffff15083812 */ /* 0x000fe200078ec0ff */
[----:B--2---:R-:W-:Y:S06]  /*4480*/  @!P0 BRA `(.L_x_88) ;  /* 0x0000000000a48947 */ /* 0x004fec0003800000 */
[----:B-1----:R-:W-:Y:S01]  /*4490*/  IMAD.HI.U32 R31, R24, R7, RZ ;  /* 0x00000007181f7227 */ /* 0x002fe200078e00ff */
[----:B------:R-:W-:Y:S02]  /*44a0*/  ISETP.NE.AND P0, PT, R6, 0x1, PT ;  /* 0x000000010600780c */ /* 0x000fe40003f05270 */
[----:B------:R-:W-:Y:S01]  /*44b0*/  ISETP.NE.AND P2, PT, R72, 0x1, PT ;  /* 0x000000014800780c */ /* 0x000fe20003f45270 */
[----:B---3--:R-:W-:Y:S01]  /*44c0*/  IMAD.HI.U32 R34, R19, R16, RZ ;  /* 0x0000001013227227 */ /* 0x008fe200078e00ff */
[----:B------:R-:W-:Y:S02]  /*44d0*/  SHF.R.U32.HI R31, RZ, R18, R31 ;  /* 0x00000012ff1f7219 */ /* 0x000fe4000001161f */
[----:B------:R-:W-:Y:S01]  /*44e0*/  ISETP.NE.AND P5, PT, R2, 0x1, PT ;  /* 0x000000010200780c */ /* 0x000fe20003fa5270 */
[----:B------:R-:W-:Y:S01]  /*44f0*/  IMAD.HI.U32 R36, R13, R16, RZ ;  /* 0x000000100d247227 */ /* 0x000fe200078e00ff */
[----:B------:R-:W-:Y:S02]  /*4500*/  SHF.R.U32.HI R34, RZ, R17, R34 ;  /* 0x00000011ff227219 */ /* 0x000fe40000011622 */
[----:B------:R-:W-:Y:S01]  /*4510*/  SEL R3, R24, R31, !P0 ;  /* 0x0000001f18037207 */ /* 0x000fe20004000000 */
[C---:B------:R-:W-:Y:S01]  /*4520*/  IMAD.HI.U32 R31, R8.reuse, R7, RZ ;  /* 0x00000007081f7227 */ /* 0x040fe200078e00ff */
[----:B------:R-:W-:Y:S02]  /*4530*/  SEL R11, R19, R34, !P5 ;  /* 0x00000022130b7207 */ /* 0x000fe40006800000 */
[----:B------:R-:W-:Y:S01]  /*4540*/  SHF.R.U32.HI R36, RZ, R17, R36 ;  /* 0x00000011ff247219 */ /* 0x000fe20000011624 */
[----:B------:R-:W-:Y:S01]  /*4550*/  IMAD.HI.U32 R38, R3, R4, RZ ;  /* 0x0000000403267227 */ /* 0x000fe200078e00ff */
[----:B------:R-:W-:Y:S03]  /*4560*/  SHF.R.U32.HI R31, RZ, R18, R31 ;  /* 0x00000012ff1f7219 */ /* 0x000fe6000001161f */
[----:B------:R-:W-:Y:S01]  /*4570*/  IMAD.HI.U32 R34, R11, R4, RZ ;  /* 0x000000040b227227 */ /* 0x000fe200078e00ff */
[----:B------:R-:W-:Y:S02]  /*4580*/  @P2 SHF.R.U32.HI R3, RZ, R5, R38 ;  /* 0x00000005ff032219 */ /* 0x000fe40000011626 */
[----:B------:R-:W-:Y:S02]  /*4590*/  SEL R9, R8, R31, !P0 ;  /* 0x0000001f08097207 */ /* 0x000fe40004000000 */
[----:B------:R-:W-:Y:S01]  /*45a0*/  @P2 SHF.R.U32.HI R11, RZ, R5, R34 ;  /* 0x00000005ff0b2219 */ /* 0x000fe20000011622 */
[C---:B------:R-:W-:Y:S01]  /*45b0*/  IMAD R10, R72.reuse, R3, RZ ;  /* 0x00000003480a7224 */ /* 0x040fe200078e02ff */
[----:B------:R-:W-:Y:S01]  /*45c0*/  SEL R3, R13, R36, !P5 ;  /* 0x000000240d037207 */ /* 0x000fe20006800000 */
[C---:B------:R-:W-:Y:S03]  /*45d0*/  IMAD.HI.U32 R14, R9.reuse, R4, RZ ;  /* 0x00000004090e7227 */ /* 0x040fe600078e00ff */
[----:B------:R-:W-:Y:S01]  /*45e0*/  ISETP.GE.AND P0, PT, R9, R10, PT ;  /* 0x0000000a0900720c */ /* 0x000fe20003f06270 */
[C---:B------:R-:W-:Y:S01]  /*45f0*/  IMAD R12, R72.reuse, R11, RZ ;  /* 0x0000000b480c7224 */ /* 0x040fe200078e02ff */
[-C--:B------:R-:W-:Y:S04]  /*4600*/  SHF.R.U32.HI R14, RZ, R5.reuse, R14 ;  /* 0x00000005ff0e7219 */ /* 0x080fe8000001160e */
[----:B------:R-:W-:Y:S02]  /*4610*/  ISETP.GE.OR P0, PT, R3, R12, P0 ;  /* 0x0000000c0300720c */ /* 0x000fe40000706670 */
[----:B------:R-:W-:Y:S05]  /*4620*/  SEL R15, R9, R14, !P2 ;  /* 0x0000000e090f7207 */ /* 0x000fea0005000000 */
[----:B------:R-:W-:Y:S04]  /*4630*/  IMAD.MOV R14, RZ, RZ, -R15 ;  /* 0x000000ffff0e7224 */ /* 0x000fe800078e0a0f */
[----:B------:R-:W-:Y:S02]  /*4640*/  IMAD R14, R72, R14, R9 ;  /* 0x0000000e480e7224 */ /* 0x000fe400078e0209 */
[C---:B------:R-:W-:Y:S05]  /*4650*/  @!P0 IMAD.HI.U32 R10, R3.reuse, R4, RZ ;  /* 0x00000004030a8227 */ /* 0x040fea00078e00ff */
[----:B------:R-:W-:Y:S04]  /*4660*/  @!P0 SHF.R.U32.HI R10, RZ, R5, R10 ;  /* 0x00000005ff0a8219 */ /* 0x000fe8000001160a */
[----:B------:R-:W-:Y:S01]  /*4670*/  @!P0 SEL R0, R3, R10, !P2 ;  /* 0x0000000a03008207 */ /* 0x000fe20005000000 */
[----:B------:R-:W-:Y:S03]  /*4680*/  IMAD.MOV R10, RZ, RZ, -R3 ;  /* 0x000000ffff0a7224 */ /* 0x000fe600078e0a03 */
[----:B------:R-:W-:Y:S01]  /*4690*/  @!P0 IADD3 R15, PT, PT, R15, -R0, RZ ;  /* 0x800000000f0f8210 */ /* 0x000fe20007ffe0ff */
[----:B------:R-:W-:Y:S01]  /*46a0*/  @!P0 IMAD R0, R11, R14, R0 ;  /* 0x0000000e0b008224 */ /* 0x000fe200078e0200 */
[----:B------:R-:W-:Y:S01]  /*46b0*/  IADD3 R11, PT, PT, -R9, RZ, RZ ;  /* 0x000000ff090b7210 */ /* 0x000fe20007ffe1ff */
[----:B------:R-:W-:Y:S02]  /*46c0*/  IMAD R13, R2, R10, R13 ;  /* 0x0000000a020d7224 */ /* 0x000fe400078e020d */
[----:B------:R-:W-:Y:S02]  /*46d0*/  @!P0 IMAD R9, R15, R72, R3 ;  /* 0x000000480f098224 */ /* 0x000fe400078e0203 */
[----:B------:R-:W-:Y:S02]  /*46e0*/  @!P0 IMAD.MOV.U32 R3, RZ, RZ, R0 ;  /* 0x000000ffff038224 */ /* 0x000fe400078e0000 */
[----:B------:R-:W-:Y:S02]  /*46f0*/  IMAD R8, R6, R11, R8 ;  /* 0x0000000b06087224 */ /* 0x000fe400078e0208 */
[----:B------:R-:W-:Y:S02]  /*4700*/  IMAD R13, R3, R2, R13 ;  /* 0x00000002030d7224 */ /* 0x000fe400078e020d */
[----:B------:R-:W-:Y:S02]  /*4710*/  IMAD R8, R9, R6, R8 ;  /* 0x0000000609087224 */ /* 0x000fe400078e0208 */
.L_x_88:
[----:B------:R-:W-:Y:S05]  /*4720*/  BRA.U UP1, `(.L_x_89) ;  /* 0x0000000101107547 */ /* 0x000fea000b800000 */
[----:B------:R-:W-:Y:S04]  /*4730*/  MOV R0, UR7 ;  /* 0x0000000700007c02 */ /* 0x000fe80008000f00 */
[----:B------:R-:W-:Y:S04]  /*4740*/  SHF.L.U32 R3, R0, 0x1f, RZ ;  /* 0x0000001f00037819 */ /* 0x000fe800000006ff */
[----:B------:R-:W2:Y:S02]  /*4750*/  SYNCS.PHASECHK.TRANS64.TRYWAIT P0, [UR6+0x68], R3 ;  /* 0x00006803ff0075a7 */ /* 0x000ea40008001106 */
[----:B--2---:R-:W-:Y:S05]  /*4760*/  @!P0 BRA `(.L_x_90) ;  /* 0x0000003000f08947 */ /* 0x004fea0003800000 */
.L_x_89:
[----:B------:R-:W-:Y:S05]  /*4770*/  BRA.U !UP3, `(.L_x_91) ;  /* 0x000000010b347547 */ /* 0x000fea000b800000 */
[----:B------:R-:W-:Y:S01]  /*4780*/  UPLOP3.LUT UP0, UPT, UPT, UPT, UP2, 0x80, 0x8 ;  /* 0x000000000008789c */ /* 0x000fe20003f0f020 */
[----:B--2---:R-:W-:Y:S02]  /*4790*/  HFMA2 R0, -RZ, RZ, 0, 5.9604644775390625e-08 ;  /* 0x00000001ff007431 */ /* 0x004fe400000001ff */
[----:B------:R-:W-:Y:S03]  /*47a0*/  IMAD.MOV.U32 R167, RZ, RZ, 0x1 ;  /* 0x00000001ffa77424 */ /* 0x000fe600078e00ff */
[----:B------:R-:W-:Y:S05]  /*47b0*/  PLOP3.LUT P0, PT, PT, PT, UP0, 0x80, 0x8 ;  /* 0x000000000008781c */ /* 0x000fea0003f0f008 */
[----:B------:R-:W2:Y:S01]  /*47c0*/  @UP0 LDCU.64 UR10, c[0x0][0x888] ;  /* 0x00011100ff0a07ac */ /* 0x000ea20008000a00 */
[----:B------:R-:W-:Y:S07]  /*47d0*/  @UP0 UIMAD UR8, UR36, UR4, URZ ;  /* 0x00000004240802a4 */ /* 0x000fee000f8e02ff */
[----:B------:R-:W-:Y:S01]  /*47e0*/  @!P0 PRMT R167, R0, 0x7610, R167 ;  /* 0x0000761000a78816 */ /* 0x000fe200000000a7 */
[----:B--2---:R-:W-:Y:S03]  /*47f0*/  @UP0 UIMAD.WIDE UR10, UR8, 0x4, UR10 ;  /* 0x00000004080a08a5 */ /* 0x004fe6000f8e020a */
[----:B------:R-:W2:Y:S03]  /*4800*/  @!UP0 LDCU UR8, c[0x0][0x880] ;  /* 0x00011000ff0887ac */ /* 0x000ea60008000800 */
[----:B------:R-:W-:Y:S01]  /*4810*/  IMAD.U32 R10, RZ, RZ, UR10 ;  /* 0x0000000aff0a7e24 */ /* 0x000fe2000f8e00ff */
[----:B------:R-:W-:Y:S05]  /*4820*/  MOV R11, UR11 ;  /* 0x0000000b000b7c02 */ /* 0x000fea0008000f00 */
[----:B-----5:R4:W5:Y:S02]  /*4830*/  @P0 LDG.E R80, desc[UR40][R10.64] ;  /* 0x000000280a500981 */ /* 0x020964000c1e1900 */
[----:B--2-4-:R-:W-:Y:S07]  /*4840*/  @!P0 IMAD.U32 R80, RZ, RZ, UR8 ;  /* 0x00000008ff508e24 */ /* 0x014fee000f8e00ff */
.L_x_91:
[----:B-----5:R-:W-:Y:S01]  /*4850*/  @!P4 ISETP.EQ.AND P5, PT, R80, RZ, PT ;  /* 0x000000ff5000c20c */ /* 0x020fe20003fa2270 */
[----:B------:R-:W-:Y:S01]  /*4860*/  @!UPT UIADD3 URZ, UPT, UPT, URZ, URZ, URZ ;  /* 0x000000fffffff290 */ /* 0x000fe2000fffe0ff */
[----:B------:R-:W-:Y:S11]  /*4870*/  @!P4 BRA `(.L_x_92) ;  /* 0x000000000014c947 */ /* 0x000ff60003800000 */
[----:B------:R-:W-:Y:S02]  /*4880*/  LOP3.LUT P0, RZ, R167, 0xff, RZ, 0xc0, !PT ;  /* 0x000000ffa7ff7812 */ /* 0x000fe4000780c0ff */
[----:B------:R-:W-:Y:S04]  /*4890*/  PLOP3.LUT P5, PT, PT, PT, UP0, 0x80, 0x8 ;  /* 0x000000000008781c */ /* 0x000fe80003faf008 */
[----:B------:R-:W-:Y:S07]  /*48a0*/  PLOP3.LUT P5, PT, P5, PT, PT, 0x8, 0x80 ;  /* 0x000000000080781c */ /* 0x000fee0002fae170 */
[----:B------:R-:W-:Y:S11]  /*48b0*/  @P0 ISETP.EQ.AND P5, PT, R80, RZ, PT ;  /* 0x000000ff5000020c */ /* 0x000ff60003fa2270 */
[----:B------:R-:W-:Y:S02]  /*48c0*/  @!UPT UIADD3 URZ, UPT, UPT, URZ, URZ, URZ ;  /* 0x000000fffffff290 */ /* 0x000fe4000fffe0ff */
.L_x_92:
[----:B------:R-:W4:Y:S01]  /*48d0*/  SYNCS.PHASECHK.TRANS64.TRYWAIT P4, [UR6+0x58], R26 ;  /* 0x0000581aff0075a7 */ /* 0x000f220008081106 */
[----:B------:R-:W-:Y:S01]  /*48e0*/  @P3 SHF.R.U32.HI R27, RZ, 0x10, R21 ;  /* 0x00000010ff1b3819 */ /* 0x000fe20000011615 */
[----:B------:R-:W-:Y:S01]  /*48f0*/  VIADD R29, R29, 0x1 ;  /* 0x000000011d1d7836 */ /* 0x000fe20000000000 */
[----:B------:R-:W5:Y:S08]  /*4900*/  LDC.64 R14, c[0x0][0xb10] ;  /* 0x0002c400ff0e7b82 */ /* 0x000f700000000a00 */
[----:B------:R-:W1:Y:S08]  /*4910*/  LDC.64 R10, c[0x0][0xb18] ;  /* 0x0002c600ff0a7b82 */ /* 0x000e700000000a00 */
[----:B--2---:R-:W2:Y:S08]  /*4920*/  @!P1 LDC R0, c[0x0][0xb20] ;  /* 0x0002c800ff009b82 */ /* 0x004eb00000000800 */
[----:B------:R-:W3:Y:S01]  /*4930*/  @!P1 LDC R3, c[0x0][0xb0c] ;  /* 0x0002c300ff039b82 */ /* 0x000ee20000000800 */
[----:B-----5:R-:W-:Y:S05]  /*4940*/  @!P1 IMAD.HI.U32 R14, R13, R14, RZ ;  /* 0x0000000e0d0e9227 */ /* 0x020fea00078e00ff */
[----:B------:R-:W-:Y:S01]  /*4950*/  @!P1 SHF.R.U32.HI R14, RZ, R15, R14 ;  /* 0x0000000fff0e9219 */ /* 0x000fe2000001160e */
[----:B-1----:R-:W-:Y:S01]  /*4960*/  @!P1 IMAD.HI.U32 R11, R8, R11, RZ ;  /* 0x0000000b080b9227 */ /* 0x002fe200078e00ff */
[----:B------:R-:W-:Y:S04]  /*4970*/  @!P1 ISETP.NE.AND P0, PT, R10, 0x1, PT ;  /* 0x000000010a00980c */ /* 0x000fe80003f05270 */
[----:B--2---:R-:W-:Y:S02]  /*4980*/  @!P1 SHF.R.U32.HI R9, RZ, R0, R11 ;  /* 0x00000000ff099219 */ /* 0x004fe4000001160b */
[----:B---3--:R-:W-:Y:S02]  /*4990*/  @!P1 ISETP.NE.AND P2, PT, R3, 0x1, PT ;  /* 0x000000010300980c */ /* 0x008fe40003f45270 */
[----:B------:R-:W-:Y:S02]  /*49a0*/  @!P1 SEL R9, R8, R9, !P0 ;  /* 0x0000000908099207 */ /* 0x000fe40004000000 */
[----:B------:R-:W-:Y:S02]  /*49b0*/  ELECT P0, URZ, PT ;  /* 0x0000000000ff782f */ /* 0x000fe40003800000 */
[----:B------:R-:W-:Y:S05]  /*49c0*/  @!P1 SEL R14, R13, R14, !P2 ;  /* 0x0000000e0d0e9207 */ /* 0x000fea0005000000 */
[----:B------:R-:W-:Y:S02]  /*49d0*/  @!P1 IMAD.IADD R0, R9, 0x1, -R14 ;  /* 0x0000000109009824 */ /* 0x000fe400078e0a0e */
[----:B------:R-:W-:Y:S02]  /*49e0*/  @!P1 IMAD.IADD R9, R14, 0x1, -R9 ;  /* 0x000000010e099824 */ /* 0x000fe400078e0a09 */
[----:B------:R-:W-:Y:S02]  /*49f0*/  @!P1 IMAD R13, R0, R3, R13 ;  /* 0x00000003000d9224 */ /* 0x000fe400078e020d */
[----:B------:R-:W-:Y:S01]  /*4a00*/  @!P1 IMAD R8, R9, R10, R8 ;  /* 0x0000000a09089224 */ /* 0x000fe200078e0208 */
[----:B----4-:R-:W-:Y:S06]  /*4a10*/  @!P4 BRA `(.L_x_93) ;  /* 0x00000030005cc947 */ /* 0x010fec0003800000 */
.L_x_149:
[----:B------:R-:W-:Y:S01]  /*4a20*/  PLOP3.LUT P5, PT, P5, P0, PT, 0xf2, 0x2f ;  /* 0x00000000002f781c */ /* 0x000fe20002fa1e72 */
[----:B------:R-:W-:Y:S01]  /*4a30*/  UMOV UR14, 0x0 ;  /* 0x00000000000e7882 */ /* 0x000fe20000000000 */
[----:B------:R-:W-:Y:S01]  /*4a40*/  LOP3.LUT R30, R30, 0x1, RZ, 0x3c, !PT ;  /* 0x000000011e1e7812 */ /* 0x000fe200078e3cff */
[----:B------:R-:W-:Y:S01]  /*4a50*/  UMOV UR15, 0x10000000 ;  /* 0x10000000000f7882 */ /* 0x000fe20000000000 */
[----:B------:R-:W-:Y:S01]  /*4a60*/  UMOV UR12, UR36 ;  /* 0x00000024000c7c82 */ /* 0x000fe20008000000 */
[----:B------:R-:W-:Y:S08]  /*4a70*/  @P3 R2UR UR36, R27 ;  /* 0x000000001b2432ca */ /* 0x000ff000000e0000 */
[----:B-1----:R-:W-:Y:S01]  /*4a80*/  @!P5 IADD3 R3, P0, PT, R32, 0x580, RZ ;  /* 0x000005802003d810 */ /* 0x002fe20007f1e0ff */
[----:B------:R-:W-:Y:S01]  /*4a90*/  @!P5 IMAD.SHL.U32 R166, R166, 0x40, RZ ;  /* 0x00000040a6a6d824 */ /* 0x000fe200078e00ff */
[----:B------:R-:W-:Y:S01]  /*4aa0*/  VOTEU.ALL UP1, P5 ;  /* 0x0000000000ff7886 */ /* 0x000fe20002820000 */
[----:B------:R-:W-:Y:S01]  /*4ab0*/  @!P5 IMAD.SHL.U32 R165, R165, 0x80, RZ ;  /* 0x00000080a5a5d824 */ /* 0x000fe200078e00ff */
[----:B------:R-:W-:Y:S01]  /*4ac0*/  @!P5 R2UR UR9, R3 ;  /* 0x000000000309d2ca */ /* 0x000fe200000e0000 */
[----:B------:R-:W-:Y:S01]  /*4ad0*/  @!P5 IMAD.X R0, RZ, RZ, R33, P0 ;  /* 0x000000ffff00d224 */ /* 0x000fe200000e0621 */
[----:B------:R-:W-:Y:S01]  /*4ae0*/  @!P5 R2UR UR10, R166 ;  /* 0x00000000a60ad2ca */ /* 0x000fe200000e0000 */
[----:B------:R-:W-:Y:S01]  /*4af0*/  IMAD.IADD R166, R8, 0x1, R145 ;  /* 0x0000000108a67824 */ /* 0x000fe200078e0291 */
[----:B------:R-:W-:Y:S01]  /*4b00*/  @!P5 R2UR UR11, R165 ;  /* 0x00000000a50bd2ca */ /* 0x000fe200000e0000 */
[----:B------:R-:W-:Y:S01]  /*4b10*/  IMAD.IADD R165, R13, 0x1, R164 ;  /* 0x000000010da57824 */ /* 0x000fe200078e02a4 */
[----:B------:R-:W-:Y:S02]  /*4b20*/  @!P5 R2UR UR8, R0 ;  /* 0x000000000008d2ca */ /* 0x000fe400000e0000 */
[C---:B------:R-:W-:Y:S04]  /*4b30*/  ISETP.NE.AND P0, PT, R29.reuse, 0x2, PT ;  /* 0x000000021d00780c */ /* 0x040fe80003f05270 */
[----:B------:R-:W-:Y:S01]  /*4b40*/  SEL R3, RZ, 0x1, P0 ;  /* 0x00000001ff037807 */ /* 0x000fe20000000000 */
[----:B------:R-:W-:Y:S01]  /*4b50*/  IMAD.U32 R10, RZ, RZ, UR9 ;  /* 0x00000009ff0a7e24 */ /* 0x000fe2000f8e00ff */
[----:B------:R-:W-:Y:S01]  /*4b60*/  @!UP1 UIADD3 UR9, UPT, UPT, UR6, 0x50, URZ ;  /* 0x0000005006099890 */ /* 0x000fe2000fffe0ff */
[----:B------:R-:W-:Y:S02]  /*4b70*/  SEL R29, R29, RZ, P0 ;  /* 0x000000ff1d1d7207 */ /* 0x000fe40000000000 */
[----:B------:R-:W-:Y:S02]  /*4b80*/  LOP3.LUT R28, R28, R3, RZ, 0x3c, !PT ;  /* 0x000000031c1c7212 */ /* 0x000fe400078e3cff */
[----:B------:R-:W-:Y:S01]  /*4b90*/  IMAD.U32 R11, RZ, RZ, UR8 ;  /* 0x00000008ff0b7e24 */ /* 0x000fe2000f8e00ff */
[----:B------:R-:W-:Y:S01]  /*4ba0*/  @!P5 R2UR UR16, R10 ;  /* 0x000000000a10d2ca */ /* 0x000fe200000e0000 */
[----:B------:R-:W-:Y:S01]  /*4bb0*/  @!UP1 UIADD3 UR8, UPT, UPT, UR6, 0x200, URZ ;  /* 0x0000020006089890 */ /* 0x000fe2000fffe0ff */
[----:B------:R-:W-:Y:S02]  /*4bc0*/  VOTEU.ALL UP1, P5 ;  /* 0x0000000000ff7886 */ /* 0x000fe40002820000 */
[----:B------:R-:W-:Y:S11]  /*4bd0*/  @!P5 R2UR UR17, R11 ;  /* 0x000000000b11d2ca */ /* 0x000ff600000e0000 */
[----:B------:R-:W-:Y:S02]  /*4be0*/  @!UPT UIADD3 URZ, UPT, UPT, URZ, URZ, URZ ;  /* 0x000000fffffff290 */ /* 0x000fe4000fffe0ff */
[----:B------:R2:W-:Y:S01]  /*4bf0*/  @!UP1 UTMALDG.3D [UR8], [UR16], desc[UR14] ;  /* 0x00000e08100095b4 */ /* 0x0005e20008011000 */
[----:B------:R2:W-:Y:S01]  /*4c00*/  @!P5 SYNCS.ARRIVE.TRANS64.RED.A0TR RZ, [UR6+0x50], R25 ;  /* 0x00005019ffffd9a7 */ /* 0x0005e20008300406 */
[----:B------:R-:W-:Y:S01]  /*4c10*/  UPLOP3.LUT UP1, UPT, UPT, UPT, UPT, 0x80, 0x8 ;  /* 0x000000000008789c */ /* 0x000fe20003f2f070 */
[----:B------:R-:W-:Y:S01]  /*4c20*/  SYNCS.ARRIVE.TRANS64.RED.A1T0 RZ, [UR37], RZ ;  /* 0x000000ffffff79a7 */ /* 0x000fe20008100425 */
[----:B------:R-:W-:Y:S09]  /*4c30*/  @P3 BRA `(.L_x_94) ;  /* 0xfffffff400b43947 */ /* 0x000ff2000383ffff */
[----:B------:R-:W-:Y:S07]  /*4c40*/  MOV R0, UR6 ;  /* 0x0000000600007c02 */ /* 0x000fee0008000f00 */
.L_x_95:
[----:B-1----:R-:W-:-:S04]  /*4c50*/  SHF.L.U32 R3, R30, 0x1f, RZ ;  /* 0x0000001f1e037819 */ /* 0x002fc800000006ff */
[----:B------:R1:W3:Y:S03]  /*4c60*/  SYNCS.PHASECHK.TRANS64.TRYWAIT P0, [R0+URZ+0x58], R3 ;  /* 0x00005803000075a7 */ /* 0x0002e600080011ff */
[----:B---3--:R-:W-:Y:S05]  /*4c70*/  @!P0 NANOSLEEP.SYNCS 0x989680 ;  /* 0x009896800000895d */ /* 0x008fea0003900000 */
[----:B------:R-:W3:Y:S02]  /*4c80*/  @!P0 SYNCS.PHASECHK.TRANS64 P0, [R0+URZ+0x58], R3 ;  /* 0x00005803000085a7 */ /* 0x000ee400080010ff */
[----:B--23--:R-:W-:Y:S05]  /*4c90*/  @P0 EXIT ;  /* 0x000000000000094d */ /* 0x00cfea0003800000 */
[----:B------:R-:W-:Y:S05]  /*4ca0*/  BRA `(.L_x_95) ;  /* 0xfffffffc00e87947 */ /* 0x000fea000383ffff */
.L_x_86:
[----:B------:R-:W-:-:S06]  /*4cb0*/  UISETP.GE.AND UP1, UPT, UR10, 0x4, UPT ;  /* 0x000000040a00788c */ /* 0x000fcc000bf26270 */
[----:B------:R-:W-:-:S13]  /*4cc0*/  PLOP3.LUT P0, PT, PT, PT, UP1, 0x80, 0x8 ;  /* 0x000000000008781c */ /* 0x000fda0003f0f018 */
[----:B------:R-:W-:Y:S05]  /*4cd0*/  @!P0 EXIT ;  /* 0x000000000000894d */ /* 0x000fea0003800000 */
[----:B------:R-:W-:Y:S01]  /*4ce0*/  BAR.SYNC.DEFER_BLOCKING 0x6, 0xa0 ;  /* 0x0182800000007b1d */ /* 0x000fe20000010000 */
[C---:B------:R-:W-:Y:S01]  /*4cf0*/  IMAD.SHL.U32 R179, R175.reuse, 0x40, RZ ;  /* 0x00000040afb37824 */ /* 0x040fe200078e00ff */
[C---:B------:R-:W-:Y:S01]  /*4d00*/  R2P PR, R175.reuse, 0x6 ;  /* 0x00000006af007804 */ /* 0x040fe20000000000 */
[C---:B------:R-:W-:Y:S01]  /*4d10*/  IMAD.SHL.U32 R2, R175.reuse, 0x8, RZ ;  /* 0x00000008af027824 */ /* 0x040fe200078e00ff */
[----:B------:R-:W-:Y:S01]  /*4d20*/  SHF.L.U32 R79, R175, 0x10, RZ ;  /* 0x00000010af4f7819 */ /* 0x000fe200000006ff */
[----:B------:R-:W-:Y:S01]  /*4d30*/  IMAD.MOV.U32 R178, RZ, RZ, 0x10 ;  /* 0x00000010ffb27424 */ /* 0x000fe200078e00ff */
[----:B------:R-:W-:Y:S01]  /*4d40*/  UMOV UR43, 0x400 ;  /* 0x00000400002b7882 */ /* 0x000fe20000000000 */
[----:B------:R-:W-:Y:S01]  /*4d50*/  LOP3.LUT R3, R179, 0x180, RZ, 0xc0, !PT ;  /* 0x00000180b3037812 */ /* 0x000fe200078ec0ff */
[----:B------:R-:W-:Y:S01]  /*4d60*/  ULEA UR43, UR37, UR43, 0x18 ;  /* 0x0000002b252b7291 */ /* 0x000fe2000f8ec0ff */
[----:B------:R-:W1:Y:S01]  /*4d70*/  LDC R173, c[0x0][0x370] ;  /* 0x0000dc00ffad7b82 */ /* 0x000e620000000800 */
[----:B------:R-:W-:Y:S01]  /*4d80*/  SEL R178, R178, 0xfffffff0, !P1 ;  /* 0xfffffff0b2b27807 */ /* 0x000fe20004800000 */
[----:B------:R-:W-:Y:S01]  /*4d90*/  HFMA2 R188, -RZ, RZ, 0, 0 ;  /* 0x00000000ffbc7431 */ /* 0x000fe200000001ff */
[----:B------:R-:W-:Y:S01]  /*4da0*/  LOP3.LUT R2, R3, 0x30, R2, 0xf8, !PT ;  /* 0x0000003003027812 */ /* 0x000fe200078ef802 */
[----:B------:R-:W-:Y:S01]  /*4db0*/  UIADD3 UR4, UPT, UPT, UR43, 0x2200, URZ ;  /* 0x000022002b047890 */ /* 0x000fe2000fffe0ff */
[----:B------:R-:W-:Y:S01]  /*4dc0*/  LOP3.LUT R79, R79, 0x600000, RZ, 0xc0, !PT ;  /* 0x006000004f4f7812 */ /* 0x000fe200078ec0ff */
[----:B------:R-:W-:Y:S01]  /*4dd0*/  IMAD.MOV.U32 R76, RZ, RZ, RZ ;  /* 0x000000ffff4c7224 */ /* 0x000fe200078e00ff */
[----:B------:R-:W-:Y:S01]  /*4de0*/  LOP3.LUT R179, R2, 0x1e40, R179, 0xf8, !PT ;  /* 0x00001e4002b37812 */ /* 0x000fe200078ef8b3 */
[----:B------:R-:W2:Y:S01]  /*4df0*/  LDC R74, c[0x0][0xb0c] ;  /* 0x0002c300ff4a7b82 */ /* 0x000ea20000000800 */
[----:B------:R-:W-:Y:S01]  /*4e00*/  IMAD.MOV.U32 R2, RZ, RZ, 0x20 ;  /* 0x00000020ff027424 */ /* 0x000fe200078e00ff */
[----:B------:R-:W-:Y:S01]  /*4e10*/  CS2R R182, SRZ ;  /* 0x0000000000b67805 */ /* 0x000fe2000001ff00 */
[----:B------:R-:W-:Y:S01]  /*4e20*/  IMAD.MOV.U32 R184, RZ, RZ, RZ ;  /* 0x000000ffffb87224 */ /* 0x000fe200078e00ff */
[----:B------:R-:W3:Y:S01]  /*4e30*/  LDCU.64 UR46, c[0x0][0x348] ;  /* 0x00006900ff2e77ac */ /* 0x000ee20008000a00 */
[----:B------:R-:W-:Y:S01]  /*4e40*/  VIADD R3, R179, UR43 ;  /* 0x0000002bb3037c36 */ /* 0x000fe20008000000 */
[----:B------:R-:W-:Y:S01]  /*4e50*/  SEL R2, R2, 0xffffffe0, !P2 ;  /* 0xffffffe002027807 */ /* 0x000fe20005000000 */
[----:B------:R-:W4:Y:S01]  /*4e60*/  LDS R0, [UR43+0x120] ;  /* 0x0001202bff007984 */ /* 0x000f220008000800 */
[----:B------:R-:W1:Y:S01]  /*4e70*/  LDC R172, c[0x0][0xb20] ;  /* 0x0002c800ffac7b82 */ /* 0x000e620000000800 */
[----:B------:R-:W-:Y:S01]  /*4e80*/  IMAD.U32 R185, RZ, RZ, UR4 ;  /* 0x00000004ffb97e24 */ /* 0x000fe2000f8e00ff */
[----:B------:R-:W-:Y:S01]  /*4e90*/  SHF.R.U32.HI R5, RZ, 0x4, R2 ;  /* 0x00000004ff057819 */ /* 0x000fe20000011602 */
[--C-:B------:R-:W-:Y:S01]  /*4ea0*/  IMAD.IADD R177, R2, 0x1, R3.reuse ;  /* 0x0000000102b17824 */ /* 0x100fe200078e0203 */
[----:B------:R-:W1:Y:S02]  /*4eb0*/  LDCU.64 UR38, c[0x0][0x888] ;  /* 0x00011100ff2677ac */ /* 0x000e640008000a00 */
[C---:B------:R-:W-:Y:S01]  /*4ec0*/  LEA.HI R176, R178.reuse, R5, RZ, 0x1c ;  /* 0x00000005b2b07211 */ /* 0x040fe200078fe0ff */
[----:B------:R-:W-:Y:S01]  /*4ed0*/  IMAD.IADD R178, R178, 0x1, R3 ;  /* 0x00000001b2b27824 */ /* 0x000fe200078e0203 */
[----:B------:R-:W1:Y:S01]  /*4ee0*/  LDC R73, c[0x0][0xb30] ;  /* 0x0002cc00ff497b82 */ /* 0x000e620000000800 */
[----:B------:R-:W-:Y:S01]  /*4ef0*/  UIADD3 UR42, UPT, UPT, UR43, 0x200, URZ ;  /* 0x000002002b2a7890 */ /* 0x000fe2000fffe0ff */
[----:B------:R-:W-:-:S06]  /*4f00*/  LEA R176, R176, R3, 0x4 ;  /* 0x00000003b0b07211 */ /* 0x000fcc00078e20ff */
[----:B------:R-:W1:Y:S08]  /*4f10*/  LDC.64 R158, c[0x0][0xb10] ;  /* 0x0002c400ff9e7b82 */ /* 0x000e700000000a00 */
[----:B------:R-:W1:Y:S08]  /*4f20*/  LDC.64 R70, c[0x0][0xb18] ;  /* 0x0002c600ff467b82 */ /* 0x000e700000000a00 */
[----:B------:R-:W1:Y:S01]  /*4f30*/  LDC.64 R154, c[0x0][0x888] ;  /* 0x00022200ff9a7b82 */ /* 0x000e620000000a00 */
[----:B----4-:R-:W-:-:S07]  /*4f40*/  IMAD.IADD R79, R0, 0x1, R79 ;  /* 0x00000001004f7824 */ /* 0x010fce00078e024f */
[----:B------:R-:W4:Y:S08]  /*4f50*/  LDC.64 R68, c[0x0][0xb28] ;  /* 0x0002ca00ff447b82 */ /* 0x000f300000000a00 */
[----:B------:R-:W1:Y:S08]  /*4f60*/  LDC.64 R156, c[0x0][0x890] ;  /* 0x00022400ff9c7b82 */ /* 0x000e700000000a00 */
[----:B------:R-:W1:Y:S08]  /*4f70*/  LDC.64 R152, c[0x0][0x8b0] ;  /* 0x00022c00ff987b82 */ /* 0x000e700000000a00 */
[----:B------:R-:W1:Y:S08]  /*4f80*/  LDC.64 R146, c[0x0][0x8a8] ;  /* 0x00022a00ff927b82 */ /* 0x000e700000000a00 */
[----:B--23--:R-:W1:Y:S02]  /*4f90*/  LDC R174, c[0x0][0x374] ;  /* 0x0000dd00ffae7b82 */ /* 0x00ce640000000800 */
.L_x_113:
[C---:B------:R-:W-:Y:S02]  /*4fa0*/  LEA R0, R188.reuse, UR43, 0x3 ;  /* 0x0000002bbc007c11 */ /* 0x040fe4000f8e18ff */
[----:B------:R-:W-:Y:S02]  /*4fb0*/  SHF.L.U32 R3, R183, 0x1f, RZ ;  /* 0x0000001fb7037819 */ /* 0x000fe400000006ff */
[----:B------:R-:W-:Y:S02]  /*4fc0*/  LEA R16, R188, UR43, 0x4 ;  /* 0x0000002bbc107c11 */ /* 0x000fe4000f8e20ff */
[----:B--2---:R-:W2:Y:S02]  /*4fd0*/  SYNCS.PHASECHK.TRANS64.TRYWAIT P0, [R0+URZ+0x70], R3 ;  /* 0x00007003000075a7 */ /* 0x004ea400080011ff */
[----:B--23--:R-:W-:Y:S05]  /*4fe0*/  @!P0 BRA `(.L_x_96) ;  /* 0x0000002c00008947 */ /* 0x00cfea0003800000 */
.L_x_150:
[----:B------:R-:W3:Y:S01]  /*4ff0*/  LDC.64 R12, c[0x0][0xb10] ;  /* 0x0002c400ff0c7b82 */ /* 0x000ee20000000a00 */
[----:B------:R-:W4:Y:S01]  /*5000*/  LDS.128 R16, [R16+0x100] ;  /* 0x0001000010107984 */ /* 0x000f220000000c00 */
[----:B-1----:R-:W-:Y:S01]  /*5010*/  ISETP.NE.AND P1, PT, R73, 0x1, PT ;  /* 0x000000014900780c */ /* 0x002fe20003f25270 */
[----:B--2---:R-:W-:Y:S01]  /*5020*/  VIADD R0, R0, 0x80 ;  /* 0x0000008000007836 */ /* 0x004fe20000000000 */
[----:B------:R-:W-:Y:S04]  /*5030*/  ISETP.GE.AND P0, PT, R72, 0x1, PT ;  /* 0x000000014800780c */ /* 0x000fe80003f06270 */
[----:B------:R-:W1:Y:S01]  /*5040*/  LDC.64 R10, c[0x0][0xb18] ;  /* 0x0002c600ff0a7b82 */ /* 0x000e620000000a00 */
[----:B------:R-:W-:Y:S01]  /*5050*/  PRMT R0, RZ, 0x654, R0 ;  /* 0x00000654ff007816 */ /* 0x000fe20000000000 */
[----:B------:R-:W-:Y:S01]  /*5060*/  @!PT LDS RZ, [RZ] ;  /* 0x00000000fffff984 */ /* 0x000fe20000000800 */
[----:B------:R-:W-:Y:S01]  /*5070*/  @!PT LDS RZ, [RZ] ;  /* 0x00000000fffff984 */ /* 0x000fe20000000800 */
[----:B------:R-:W-:Y:S01]  /*5080*/  @!PT LDS RZ, [RZ] ;  /* 0x00000000fffff984 */ /* 0x000fe20000000800 */
[----:B------:R-:W-:Y:S01]  /*5090*/  @!PT LDS RZ, [RZ] ;  /* 0x00000000fffff984 */ /* 0x000fe20000000800 */
[----:B------:R2:W-:Y:S06]  /*50a0*/  MEMBAR.ALL.CTA ;  /* 0x0000000000007992 */ /* 0x0005ec0000008000 */
[----:B--2---:R-:W2:Y:S01]  /*50b0*/  FENCE.VIEW.ASYNC.S ;  /* 0x00000000000073c6 */ /* 0x004ea20000000000 */
[----:B------:R-:W1:Y:S08]  /*50c0*/  @!P1 LDC R14, c[0x0][0xb20] ;  /* 0x0002c800ff0e9b82 */ /* 0x000e700000000800 */
[----:B------:R-:W1:Y:S01]  /*50d0*/  @!P1 LDC R9, c[0x0][0xb0c] ;  /* 0x0002c300ff099b82 */ /* 0x000e620000000800 */
[----:B--2---:R2:W-:Y:S01]  /*50e0*/  SYNCS.ARRIVE.TRANS64.RED.A1T0 RZ, [R0+URZ], RZ ;  /* 0x000000ff00ff79a7 */ /* 0x0045e200081004ff */
[----:B----4-:R-:W-:Y:S04]  /*50f0*/  LOP3.LUT P4, RZ, R18, 0x1, RZ, 0xc0, !PT ;  /* 0x0000000112ff7812 */ /* 0x010fe8000788c0ff */
[----:B------:R-:W-:Y:S09]  /*5100*/  P2R R186, PR, RZ, 0x10 ;  /* 0x00000010ffba7803 */ /* 0x000ff20000000000 */
[----:B------:R-:W-:Y:S02]  /*5110*/  @P4 MOV R77, R16 ;  /* 0x00000010004d4202 */ /* 0x000fe40000000f00 */
[----:B------:R-:W-:Y:S01]  /*5120*/  @P4 LOP3.LUT R75, R17, 0xffff, RZ, 0xc0, !PT ;  /* 0x0000ffff114b4812 */ /* 0x000fe200078ec0ff */
[----:B--23--:R-:W-:Y:S06]  /*5130*/  @!P0 BRA `(.L_x_97) ;  /* 0x0000000000a48947 */ /* 0x00cfec0003800000 */
[----:B------:R-:W-:Y:S01]  /*5140*/  IMAD.HI.U32 R21, R174, R71, RZ ;  /* 0x00000047ae157227 */ /* 0x000fe200078e00ff */
[----:B------:R-:W-:Y:S02]  /*5150*/  ISETP.NE.AND P0, PT, R70, 0x1, PT ;  /* 0x000000014600780c */ /* 0x000fe40003f05270 */
[----:B------:R-:W-:Y:S01]  /*5160*/  ISETP.NE.AND P2, PT, R72, 0x1, PT ;  /* 0x000000014800780c */ /* 0x000fe20003f45270 */
[----:B------:R-:W-:Y:S01]  /*5170*/  IMAD.HI.U32 R20, R173, R158, RZ ;  /* 0x0000009ead147227 */ /* 0x000fe200078e00ff */
[----:B------:R-:W-:Y:S02]  /*5180*/  SHF.R.U32.HI R21, RZ, R172, R21 ;  /* 0x000000acff157219 */ /* 0x000fe40000011615 */
[----:B------:R-:W-:Y:S01]  /*5190*/  ISETP.NE.AND P3, PT, R74, 0x1, PT ;  /* 0x000000014a00780c */ /* 0x000fe20003f65270 */
[----:B------:R-:W-:Y:S01]  /*51a0*/  IMAD.HI.U32 R24, R77, R158, RZ ;  /* 0x0000009e4d187227 */ /* 0x000fe200078e00ff */
[----:B------:R-:W-:Y:S02]  /*51b0*/  SHF.R.U32.HI R20, RZ, R159, R20 ;  /* 0x0000009fff147219 */ /* 0x000fe40000011614 */
[----:B------:R-:W-:Y:S01]  /*51c0*/  SEL R3, R174, R21, !P0 ;  /* 0x00000015ae037207 */ /* 0x000fe20004000000 */
[----:B------:R-:W-:Y:S01]  /*51d0*/  IMAD.HI.U32 R21, R75, R71, RZ ;  /* 0x000000474b157227 */ /* 0x000fe200078e00ff */
[----:B------:R-:W-:Y:S02]  /*51e0*/  SEL R7, R173, R20, !P3 ;  /* 0x00000014ad077207 */ /* 0x000fe40005800000 */
[----:B------:R-:W-:Y:S01]  /*51f0*/  SHF.R.U32.HI R24, RZ, R159, R24 ;  /* 0x0000009fff187219 */ /* 0x000fe20000011618 */
[-C--:B------:R-:W-:Y:S04]  /*5200*/  IMAD.HI.U32 R20, R3, R68.reuse, RZ ;  /* 0x0000004403147227 */ /* 0x080fe800078e00ff */
[----:B------:R-:W-:Y:S01]  /*5210*/  IMAD.HI.U32 R22, R7, R68, RZ ;  /* 0x0000004407167227 */ /* 0x000fe200078e00ff */
[-C--:B------:R-:W-:Y:S02]  /*5220*/  @P2 SHF.R.U32.HI R3, RZ, R69.reuse, R20 ;  /* 0x00000045ff032219 */ /* 0x080fe40000011614 */
[----:B------:R-:W-:Y:S02]  /*5230*/  SHF.R.U32.HI R20, RZ, R172, R21 ;  /* 0x000000acff147219 */ /* 0x000fe40000011615 */
[----:B------:R-:W-:Y:S01]  /*5240*/  @P2 SHF.R.U32.HI R7, RZ, R69, R22 ;  /* 0x00000045ff072219 */ /* 0x000fe20000011616 */
[C---:B------:R-:W-:Y:S01]  /*5250*/  IMAD R2, R72.reuse, R3, RZ ;  /* 0x0000000348027224 */ /* 0x040fe200078e02ff */
[----:B------:R-:W-:Y:S02]  /*5260*/  SEL R5, R75, R20, !P0 ;  /* 0x000000144b057207 */ /* 0x000fe40004000000 */
[----:B------:R-:W-:Y:S01]  /*5270*/  SEL R3, R77, R24, !P3 ;  /* 0x000000184d037207 */ /* 0x000fe20005800000 */
[----:B------:R-:W-:Y:S01]  /*5280*/  IMAD R4, R72, R7, RZ ;  /* 0x0000000748047224 */ /* 0x000fe200078e02ff */
[C---:B------:R-:W-:Y:S01]  /*5290*/  ISETP.GE.AND P0, PT, R5.reuse, R2, PT ;  /* 0x000000020500720c */ /* 0x040fe20003f06270 */
[----:B------:R-:W-:Y:S03]  /*52a0*/  IMAD.HI.U32 R6, R5, R68, RZ ;  /* 0x0000004405067227 */ /* 0x000fe600078e00ff */
[----:B------:R-:W-:Y:S01]  /*52b0*/  ISETP.GE.OR P0, PT, R3, R4, P0 ;  /* 0x000000040300720c */ /* 0x000fe20000706670 */
[----:B------:R-:W-:Y:S01]  /*52c0*/  IMAD.MOV R4, RZ, RZ, -R3 ;  /* 0x000000ffff047224 */ /* 0x000fe200078e0a03 */
[-C--:B------:R-:W-:Y:S03]  /*52d0*/  SHF.R.U32.HI R6, RZ, R69.reuse, R6 ;  /* 0x00000045ff067219 */ /* 0x080fe60000011606 */
[----:B------:R-:W-:Y:S01]  /*52e0*/  IMAD R77, R74, R4, R77 ;  /* 0x000000044a4d7224 */ /* 0x000fe200078e024d */
[----:B------:R-:W-:Y:S05]  /*52f0*/  SEL R15, R5, R6, !P2 ;  /* 0x00000006050f7207 */ /* 0x000fea0005000000 */
[----:B------:R-:W-:Y:S02]  /*5300*/  IMAD.MOV R6, RZ, RZ, -R15 ;  /* 0x000000ffff067224 */ /* 0x000fe400078e0a0f */
[C---:B------:R-:W-:Y:S04]  /*5310*/  @!P0 IMAD.HI.U32 R2, R3.reuse, R68, RZ ;  /* 0x0000004403028227 */ /* 0x040fe800078e00ff */
[----:B------:R-:W-:Y:S01]  /*5320*/  IMAD R6, R72, R6, R5 ;  /* 0x0000000648067224 */ /* 0x000fe200078e0205 */
[----:B------:R-:W-:Y:S04]  /*5330*/  @!P0 SHF.R.U32.HI R2, RZ, R69, R2 ;  /* 0x00000045ff028219 */ /* 0x000fe80000011602 */
[----:B------:R-:W-:Y:S02]  /*5340*/  @!P0 SEL R0, R3, R2, !P2 ;  /* 0x0000000203008207 */ /* 0x000fe40005000000 */
[----:B------:R-:W-:Y:S02]  /*5350*/  IADD3 R2, PT, PT, -R5, RZ, RZ ;  /* 0x000000ff05027210 */ /* 0x000fe40007ffe1ff */
[----:B------:R-:W-:Y:S01]  /*5360*/  @!P0 IADD3 R8, PT, PT, R15, -R0, RZ ;  /* 0x800000000f088210 */ /* 0x000fe20007ffe0ff */
[----:B------:R-:W-:Y:S02]  /*5370*/  @!P0 IMAD R0, R7, R6, R0 ;  /* 0x0000000607008224 */ /* 0x000fe400078e0200 */
[----:B------:R-:W-:Y:S02]  /*5380*/  IMAD R75, R70, R2, R75 ;  /* 0x00000002464b7224 */ /* 0x000fe400078e024b */
[----:B------:R-:W-:Y:S02]  /*5390*/  @!P0 IMAD R5, R8, R72, R3 ;  /* 0x0000004808058224 */ /* 0x000fe400078e0203 */
[----:B------:R-:W-:Y:S04]  /*53a0*/  @!P0 IMAD.MOV.U32 R3, RZ, RZ, R0 ;  /* 0x000000ffff038224 */ /* 0x000fe800078e0000 */
[----:B------:R-:W-:Y:S02]  /*53b0*/  IMAD R77, R3, R74, R77 ;  /* 0x0000004a034d7224 */ /* 0x000fe400078e024d */
[----:B------:R-:W-:Y:S07]  /*53c0*/  IMAD R75, R5, R70, R75 ;  /* 0x00000046054b7224 */ /* 0x000fee00078e024b */
.L_x_97:
[----:B------:R-:W-:Y:S01]  /*53d0*/  @!P1 IMAD.HI.U32 R0, R77, R12, RZ ;  /* 0x0000000c4d009227 */ /* 0x000fe200078e00ff */
[----:B-1----:R-:W-:Y:S01]  /*53e0*/  @!P1 ISETP.NE.AND P0, PT, R10, 0x1, PT ;  /* 0x000000010a00980c */ /* 0x002fe20003f05270 */
[----:B------:R-:W-:Y:S01]  /*53f0*/  ULOP3.LUT UP0, URZ, UR42, 0x1b0, URZ, 0xc0, !UPT ;  /* 0x000001b02aff7892 */ /* 0x000fe2000f80c0ff */
[----:B------:R-:W-:Y:S01]  /*5400*/  @!P1 ISETP.NE.AND P2, PT, R9, 0x1, PT ;  /* 0x000000010900980c */ /* 0x000fe20003f45270 */
[----:B------:R-:W-:Y:S01]  /*5410*/  @!P1 IMAD.HI.U32 R3, R75, R11, RZ ;  /* 0x0000000b4b039227 */ /* 0x000fe200078e00ff */
[----:B------:R-:W-:Y:S02]  /*5420*/  @!P1 SHF.R.U32.HI R0, RZ, R13, R0 ;  /* 0x0000000dff009219 */ /* 0x000fe40000011600 */
[----:B------:R-:W-:Y:S01]  /*5430*/  @P4 SHF.R.U32.HI R181, RZ, 0x10, R17 ;  /* 0x00000010ffb54819 */ /* 0x000fe20000011611 */
[----:B------:R-:W-:Y:S01]  /*5440*/  VIADD R188, R188, 0x1 ;  /* 0x00000001bcbc7836 */ /* 0x000fe20000000000 */
[----:B------:R-:W-:Y:S02]  /*5450*/  @!P1 SHF.R.U32.HI R2, RZ, R14, R3 ;  /* 0x0000000eff029219 */ /* 0x000fe40000011603 */
[----:B------:R-:W-:Y:S02]  /*5460*/  @!P1 SEL R3, R77, R0, !P2 ;  /* 0x000000004d039207 */ /* 0x000fe40005000000 */
[----:B------:R-:W-:Y:S05]  /*5470*/  @!P1 SEL R2, R75, R2, !P0 ;  /* 0x000000024b029207 */ /* 0x000fea0004000000 */
[----:B------:R-:W-:Y:S02]  /*5480*/  @!P1 IMAD.IADD R0, R2, 0x1, -R3 ;  /* 0x0000000102009824 */ /* 0x000fe400078e0a03 */
[----:B------:R-:W-:Y:S02]  /*5490*/  @!P1 IMAD.IADD R2, R3, 0x1, -R2 ;  /* 0x0000000103029824 */ /* 0x000fe400078e0a02 */
[----:B------:R-:W-:Y:S02]  /*54a0*/  @!P1 IMAD R77, R0, R9, R77 ;  /* 0x00000009004d9224 */ /* 0x000fe400078e024d */
[----:B------:R-:W-:Y:S01]  /*54b0*/  @!P1 IMAD R75, R2, R10, R75 ;  /* 0x0000000a024b9224 */ /* 0x000fe200078e024b */
[----:B------:R-:W-:Y:S06]  /*54c0*/  BRA.U !UP0, `(.L_x_98) ;  /* 0x0000000108407547 */ /* 0x000fec000b800000 */
[----:B------:R-:W1:Y:S01]  /*54d0*/  LDCU.64 UR8, c[0x4][0x80] ;  /* 0x01001000ff0877ac */ /* 0x000e620008000a00 */
[----:B------:R-:W-:Y:S01]  /*54e0*/  MOV R3, 0x0 ;  /* 0x0000000000037802 */ /* 0x000fe20000000f00 */
[----:B------:R-:W-:Y:S02]  /*54f0*/  HFMA2 R12, -RZ, RZ, 0, 5.9604644775390625e-08 ;  /* 0x00000001ff0c7431 */ /* 0x000fe400000001ff */
[----:B------:R-:W-:Y:S02]  /*5500*/  IMAD.MOV.U32 R8, RZ, RZ, 0x70 ;  /* 0x00000070ff087424 */ /* 0x000fe400078e00ff */
[----:B------:R-:W-:Y:S01]  /*5510*/  IMAD.MOV.U32 R13, RZ, RZ, RZ ;  /* 0x000000ffff0d7224 */ /* 0x000fe200078e00ff */
[----:B------:R-:W2:Y:S01]  /*5520*/  LDCU.64 UR6, c[0x4][0x88] ;  /* 0x01001100ff0677ac */ /* 0x000ea20008000a00 */
[----:B------:R-:W3:Y:S01]  /*5530*/  LDC.64 R2, c[0x4][R3] ;  /* 0x0100000003027b82 */ /* 0x000ee20000000a00 */
[----:B------:R-:W4:Y:S01]  /*5540*/  LDCU.64 UR4, c[0x4][0x8] ;  /* 0x01000100ff0477ac */ /* 0x000f220008000a00 */
[----:B-1----:R-:W-:Y:S01]  /*5550*/  MOV R5, UR9 ;  /* 0x0000000900057c02 */ /* 0x002fe20008000f00 */
[----:B------:R-:W-:Y:S01]  /*5560*/  IMAD.U32 R4, RZ, RZ, UR8 ;  /* 0x00000008ff047e24 */ /* 0x000fe2000f8e00ff */
[----:B--2---:R-:W-:Y:S01]  /*5570*/  MOV R7, UR7 ;  /* 0x0000000700077c02 */ /* 0x004fe20008000f00 */
[----:B------:R-:W-:Y:S01]  /*5580*/  IMAD.U32 R6, RZ, RZ, UR6 ;  /* 0x00000006ff067e24 */ /* 0x000fe2000f8e00ff */
[----:B----4-:R-:W-:Y:S01]  /*5590*/  MOV R11, UR5 ;  /* 0x00000005000b7c02 */ /* 0x010fe20008000f00 */
[----:B------:R-:W-:Y:S02]  /*55a0*/  IMAD.U32 R10, RZ, RZ, UR4 ;  /* 0x00000004ff0a7e24 */ /* 0x000fe4000f8e00ff */
[----:B------:R-:W-:Y:S07]  /*55b0*/  LEPC R20, `(.L_x_98) ;  /* 0x000000001014794e */ /* 0x000fee0000000000 */
[----:B---3-5:R-:W-:Y:S05]  /*55c0*/  CALL.ABS.NOINC R2 ;  /* 0x0000000002007343 */ /* 0x028fea0003c00000 */
.L_x_98:
[----:B------:R-:W-:Y:S01]  /*55d0*/  LOP3.LUT P0, RZ, R185, 0x1b0, RZ, 0xc0, !PT ;  /* 0x000001b0b9ff7812 */ /* 0x000fe2000780c0ff */
[----:B------:R-:W-:Y:S11]  /*55e0*/  BSSY.RECONVERGENT B6, `(.L_x_99) ;  /* 0x0000013000067945 */ /* 0x000ff60003800200 */
[----:B------:R-:W-:Y:S01]  /*55f0*/  @!UPT UIADD3 URZ, UPT, UPT, URZ, URZ, URZ ;  /* 0x000000fffffff290 */ /* 0x000fe2000fffe0ff */
[----:B------:R-:W-:Y:S05]  /*5600*/  @!P0 BRA `(.L_x_100) ;  /* 0x0000000000408947 */ /* 0x000fea0003800000 */
        /* <DEDUP_REMOVED lines=16> */
.L_x_100:
[----:B------:R-:W-:Y:S05]  /*5710*/  BSYNC.RECONVERGENT B6 ;  /* 0x0000000000067941 */ /* 0x000fea0003800200 */
.L_x_99:
[----:B------:R-:W-:Y:S01]  /*5720*/  ISETP.NE.U32.AND P3, PT, R156, RZ, PT ;  /* 0x000000ff9c00720c */ /* 0x000fe20003f65070 */
[----:B------:R-:W-:Y:S01]  /*5730*/  UISETP.NE.AND UP1, UPT, UR44, URZ, UPT ;  /* 0x000000ff2c00728c */ /* 0x000fe2000bf25270 */
[----:B------:R-:W-:Y:S02]  /*5740*/  ISETP.NE.U32.AND P4, PT, R152, RZ, PT ;  /* 0x000000ff9800720c */ /* 0x000fe40003f85070 */
[----:B------:R-:W-:Y:S02]  /*5750*/  ISETP.NE.AND.EX P3, PT, R157, RZ, PT, P3 ;  /* 0x000000ff9d00720c */ /* 0x000fe40003f65330 */
[----:B------:R-:W-:Y:S02]  /*5760*/  PLOP3.LUT P1, PT, PT, PT, PT, 0x8, 0x80 ;  /* 0x000000000080781c */ /* 0x000fe40003f2e170 */
[----:B------:R-:W-:Y:S02]  /*5770*/  PLOP3.LUT P0, PT, PT, PT, UP1, 0x80, 0x8 ;  /* 0x000000000008781c */ /* 0x000fe40003f0f018 */
[----:B------:R-:W-:Y:S02]  /*5780*/  ISETP.NE.AND.EX P4, PT, R153, RZ, PT, P4 ;  /* 0x000000ff9900720c */ /* 0x000fe40003f85340 */
[----:B------:R-:W1:Y:S09]  /*5790*/  @UP1 LDCU.64 UR4, c[0x0][0x888] ;  /* 0x00011100ff0417ac */ /* 0x000e720008000a00 */
[----:B------:R-:W-:Y:S01]  /*57a0*/  @P0 PLOP3.LUT P1, PT, P3, PT, PT, 0x80, 0x8 ;  /* 0x000000000008081c */ /* 0x000fe20001f2f070 */
[----:B-1----:R-:W-:Y:S04]  /*57b0*/  @UP1 UISETP.NE.U32.AND UP0, UPT, UR4, URZ, UPT ;  /* 0x000000ff0400128c */ /* 0x002fe8000bf05070 */
[----:B------:R-:W-:Y:S04]  /*57c0*/  @UP1 UISETP.NE.AND.EX UP0, UPT, UR5, URZ, UPT, UP0 ;  /* 0x000000ff0500128c */ /* 0x000fe8000bf05300 */
[----:B------:R-:W-:Y:S01]  /*57d0*/  @UP1 USEL UR4, URZ, 0xffffffff, UP0 ;  /* 0xffffffffff041887 */ /* 0x000fe20008000000 */
[----:B------:R-:W-:Y:S11]  /*57e0*/  @!P3 BRA `(.L_x_101) ;  /* 0x00000000002cb947 */ /* 0x000ff60003800000 */
[----:B------:R-:W-:Y:S01]  /*57f0*/  ISETP.NE.U32.AND P2, PT, R154, RZ, PT ;  /* 0x000000ff9a00720c */ /* 0x000fe20003f45070 */
[----:B------:R-:W-:Y:S03]  /*5800*/  IMAD.MOV.U32 R167, RZ, RZ, 0x1 ;  /* 0x00000001ffa77424 */ /* 0x000fe600078e00ff */
[----:B------:R-:W-:Y:S11]  /*5810*/  ISETP.NE.AND.EX P2, PT, R155, RZ, PT, P2 ;  /* 0x000000ff9b00720c */ /* 0x000ff60003f45320 */
[----:B------:R-:W-:Y:S02]  /*5820*/  @!UPT UIADD3 URZ, UPT, UPT, URZ, URZ, URZ ;  /* 0x000000fffffff290 */ /* 0x000fe4000fffe0ff */
[----:B------:R-:W1:Y:S01]  /*5830*/  @P2 LDC.64 R2, c[0x0][0x888] ;  /* 0x00022200ff022b82 */ /* 0x000e620000000a00 */
[----:B------:R-:W-:Y:S04]  /*5840*/  @P2 IMAD R0, R156, UR36, RZ ;  /* 0x000000249c002c24 */ /* 0x000fe8000f8e02ff */
[----:B-1----:R-:W-:Y:S04]  /*5850*/  @P2 IMAD.WIDE R2, R0, 0x4, R2 ;  /* 0x0000000400022825 */ /* 0x002fe800078e0202 */
[----:B------:R-:W-:Y:S01]  /*5860*/  HFMA2 R0, -RZ, RZ, 0, 5.9604644775390625e-08 ;  /* 0x00000001ff007431 */ /* 0x000fe200000001ff */
[----:B-----5:R1:W5:Y:S04]  /*5870*/  @P2 LDG.E R80, desc[UR40][R2.64] ;  /* 0x0000002802502981 */ /* 0x020368000c1e1900 */
[----:B------:R-:W-:Y:S01]  /*5880*/  @!P2 PRMT R167, R0, 0x7610, R167 ;  /* 0x0000761000a7a816 */ /* 0x000fe200000000a7 */
[----:B-1----:R-:W2:Y:S06]  /*5890*/  @!P2 LDC R80, c[0x0][0x880] ;  /* 0x00022000ff50ab82 */ /* 0x002eac0000000800 */
.L_x_101:
[----:B------:R-:W-:Y:S05]  /*58a0*/  @!P4 BRA `(.L_x_102) ;  /* 0x000000000020c947 */ /* 0x000fea0003800000 */
[----:B------:R-:W-:Y:S04]  /*58b0*/  ISETP.NE.U32.AND P2, PT, R146, RZ, PT ;  /* 0x000000ff9200720c */ /* 0x000fe80003f45070 */
[----:B------:R-:W-:Y:S11]  /*58c0*/  ISETP.NE.AND.EX P2, PT, R147, RZ, PT, P2 ;  /* 0x000000ff9300720c */ /* 0x000ff60003f45320 */
[----:B------:R-:W-:Y:S02]  /*58d0*/  @!UPT UIADD3 URZ, UPT, UPT, URZ, URZ, URZ ;  /* 0x000000fffffff290 */ /* 0x000fe4000fffe0ff */
[----:B------:R-:W1:Y:S01]  /*58e0*/  @P2 LDC.64 R2, c[0x0][0x8a8] ;  /* 0x00022a00ff022b82 */ /* 0x000e620000000a00 */
[----:B------:R-:W-:Y:S04]  /*58f0*/  @P2 IMAD R0, R152, UR36, RZ ;  /* 0x0000002498002c24 */ /* 0x000fe8000f8e02ff */
[----:B-1----:R-:W-:Y:S05]  /*5900*/  @P2 IMAD.WIDE R2, R0, 0x4, R2 ;  /* 0x0000000400022825 */ /* 0x002fea00078e0202 */
[----:B-----5:R1:W5:Y:S02]  /*5910*/  @P2 LDG.E R78, desc[UR40][R2.64] ;  /* 0x00000028024e2981 */ /* 0x020364000c1e1900 */
[----:B-1----:R-:W3:Y:S02]  /*5920*/  @!P2 LDC R78, c[0x0][0x8a0] ;  /* 0x00022800ff4eab82 */ /* 0x002ee40000000800 */
.L_x_102:
[----:B--2--5:R-:W-:Y:S01]  /*5930*/  @P0 ISETP.NE.AND P4, PT, R80, RZ, PT ;  /* 0x000000ff5000020c */ /* 0x024fe20003f85270 */
[----:B------:R-:W-:Y:S01]  /*5940*/  IMAD.U32 R0, RZ, RZ, UR4 ;  /* 0x00000004ff007e24 */ /* 0x000fe2000f8e00ff */
[----:B------:R-:W-:Y:S01]  /*5950*/  @P0 LOP3.LUT P2, RZ, R167, 0xff, RZ, 0xc0, !PT ;  /* 0x000000ffa7ff0812 */ /* 0x000fe2000784c0ff */
[----:B------:R-:W-:Y:S01]  /*5960*/  BSSY B1, `(.L_x_103) ;  /* 0x000003d000017945 */ /* 0x000fe20003800000 */
[----:B------:R-:W-:Y:S01]  /*5970*/  @P0 SEL R3, RZ, 0xffffffff, P4 ;  /* 0xffffffffff030807 */ /* 0x000fe20002000000 */
[C---:B------:R-:W-:Y:S01]  /*5980*/  IMAD R64, R76.reuse, 0x40, R79 ;  /* 0x000000404c407824 */ /* 0x040fe200078e024f */
[----:B------:R-:W-:Y:S02]  /*5990*/  LEA R187, R76, UR43, 0x3 ;  /* 0x0000002b4cbb7c11 */ /* 0x000fe4000f8e18ff */
[----:B------:R-:W-:Y:S02]  /*59a0*/  CS2R R98, SRZ ;  /* 0x0000000000627805 */ /* 0x000fe4000001ff00 */
[----:B------:R-:W-:Y:S02]  /*59b0*/  @P1 SEL R3, R0, R3, !P2 ;  /* 0x0000000300031207 */ /* 0x000fe40005000000 */
[----:B------:R-:W-:Y:S02]  /*59c0*/  CS2R R96, SRZ ;  /* 0x0000000000607805 */ /* 0x000fe4000001ff00 */
[----:B------:R-:W-:Y:S02]  /*59d0*/  SHF.L.U32 R2, R184, 0x1f, RZ ;  /* 0x0000001fb8027819 */ /* 0x000fe400000006ff */
[----:B------:R-:W-:Y:S02]  /*59e0*/  CS2R R94, SRZ ;  /* 0x00000000005e7805 */ /* 0x000fe4000001ff00 */
[----:B------:R-:W-:Y:S02]  /*59f0*/  @P0 LOP3.LUT R3, R3, 0x1, RZ, 0xc0, !PT ;  /* 0x0000000103030812 */ /* 0x000fe400078ec0ff */
[----:B------:R-:W-:Y:S02]  /*5a00*/  CS2R R92, SRZ ;  /* 0x00000000005c7805 */ /* 0x000fe4000001ff00 */
[----:B------:R-:W-:Y:S02]  /*5a10*/  PLOP3.LUT P5, PT, PT, PT, PT, 0x8, 0x80 ;  /* 0x000000000080781c */ /* 0x000fe40003fae170 */
[----:B------:R-:W-:Y:S02]  /*5a20*/  CS2R R90, SRZ ;  /* 0x00000000005a7805 */ /* 0x000fe4000001ff00 */
[----:B------:R-:W-:Y:S02]  /*5a30*/  ISETP.NE.U32.OR P1, PT, R3, 0x1, !P0 ;  /* 0x000000010300780c */ /* 0x000fe40004725470 */
[----:B------:R-:W-:Y:S02]  /*5a40*/  CS2R R88, SRZ ;  /* 0x0000000000587805 */ /* 0x000fe4000001ff00 */
[----:B------:R-:W-:Y:S02]  /*5a50*/  CS2R R86, SRZ ;  /* 0x0000000000567805 */ /* 0x000fe4000001ff00 */
[----:B------:R-:W-:Y:S07]  /*5a60*/  CS2R R84, SRZ ;  /* 0x0000000000547805 */ /* 0x000fee000001ff00 */
[----:B------:R-:W-:Y:S04]  /*5a70*/  @P1 SHF.L.U32 R4, R182, 0x1f, RZ ;  /* 0x0000001fb6041819 */ /* 0x000fe800000006ff */
[----:B------:R-:W1:Y:S01]  /*5a80*/  @P1 SYNCS.PHASECHK.TRANS64.TRYWAIT P0, [UR43+0x50], R4 ;  /* 0x00005004ff0015a7 */ /* 0x000e62000800112b */
[----:B------:R2:W4:Y:S01]  /*5a90*/  SYNCS.PHASECHK.TRANS64.TRYWAIT P4, [R187+URZ+0x90], R2 ;  /* 0x00009002bb0075a7 */ /* 0x00052200080811ff */
[----:B-1----:R-:W-:Y:S01]  /*5aa0*/  @P1 PLOP3.LUT P5, PT, P0, PT, PT, 0x8, 0x80 ;  /* 0x000000000080181c */ /* 0x002fe200007ae170 */
[----:B------:R-:W-:Y:S01]  /*5ab0*/  @!UPT UIADD3 URZ, UPT, UPT, URZ, URZ, URZ ;  /* 0x000000fffffff290 */ /* 0x000fe2000fffe0ff */
[----:B--2-4-:R-:W-:Y:S11]  /*5ac0*/  @!P1 BRA `(.L_x_104) ;  /* 0x0000000000989947 */ /* 0x014ff60003800000 */
[----:B------:R-:W-:Y:S01]  /*5ad0*/  ISETP.NE.U32.AND P0, PT, RZ, UR38, PT ;  /* 0x00000026ff007c0c */ /* 0x000fe2000bf05070 */
[----:B------:R-:W-:Y:S01]  /*5ae0*/  BSSY B0, `(.L_x_105) ;  /* 0x0000016000007945 */ /* 0x000fe20003800000 */
[----:B------:R-:W-:Y:S02]  /*5af0*/  ISETP.NE.AND P2, PT, R80, RZ, PT ;  /* 0x000000ff5000720c */ /* 0x000fe40003f45270 */
[----:B------:R-:W-:Y:S02]  /*5b00*/  CS2R R86, SRZ ;  /* 0x0000000000567805 */ /* 0x000fe4000001ff00 */
[----:B------:R-:W-:Y:S02]  /*5b10*/  ISETP.NE.AND.EX P0, PT, RZ, UR39, PT, P0 ;  /* 0x00000027ff007c0c */ /* 0x000fe4000bf05300 */
[----:B------:R-:W-:Y:S02]  /*5b20*/  CS2R R84, SRZ ;  /* 0x0000000000547805 */ /* 0x000fe4000001ff00 */
[----:B------:R-:W-:Y:S02]  /*5b30*/  LOP3.LUT P1, RZ, R167, 0xff, RZ, 0xc0, !PT ;  /* 0x000000ffa7ff7812 */ /* 0x000fe4000782c0ff */
[----:B------:R-:W-:Y:S02]  /*5b40*/  CS2R R90, SRZ ;  /* 0x00000000005a7805 */ /* 0x000fe4000001ff00 */
[----:B------:R-:W-:Y:S02]  /*5b50*/  SEL R0, RZ, 0xffffffff, P2 ;  /* 0xffffffffff007807 */ /* 0x000fe40001000000 */
[----:B------:R-:W-:Y:S02]  /*5b60*/  CS2R R88, SRZ ;  /* 0x0000000000587805 */ /* 0x000fe4000001ff00 */
[----:B------:R-:W-:Y:S02]  /*5b70*/  SEL R3, RZ, 0xffffffff, P0 ;  /* 0xffffffffff037807 */ /* 0x000fe40000000000 */
[----:B------:R-:W-:Y:S02]  /*5b80*/  CS2R R94, SRZ ;  /* 0x00000000005e7805 */ /* 0x000fe4000001ff00 */
[----:B------:R-:W-:Y:S02]  /*5b90*/  CS2R R92, SRZ ;  /* 0x00000000005c7805 */ /* 0x000fe4000001ff00 */
[----:B------:R-:W-:Y:S02]  /*5ba0*/  CS2R R98, SRZ ;  /* 0x0000000000627805 */ /* 0x000fe4000001ff00 */
[----:B------:R-:W-:Y:S02]  /*5bb0*/  @P3 SEL R0, R3, R0, !P1 ;  /* 0x0000000003003207 */ /* 0x000fe40004800000 */
[----:B------:R-:W-:Y:S02]  /*5bc0*/  CS2R R96, SRZ ;  /* 0x0000000000607805 */ /* 0x000fe4000001ff00 */
[----:B------:R-:W-:Y:S04]  /*5bd0*/  LOP3.LUT R0, R0, 0x1, RZ, 0xc0, !PT ;  /* 0x0000000100007812 */ /* 0x000fe800078ec0ff */
[----:B------:R-:W-:Y:S01]  /*5be0*/  ISETP.NE.U32.AND P0, PT, R0, 0x1, PT ;  /* 0x000000010000780c */ /* 0x000fe20003f05070 */
[----:B------:R-:W-:Y:S01]  /*5bf0*/  @!UPT UIADD3 URZ, UPT, UPT, URZ, URZ, URZ ;  /* 0x000000fffffff290 */ /* 0x000fe2000fffe0ff */
[----:B------:R-:W-:Y:S11]  /*5c00*/  @!P5 BRA `(.L_x_106) ;  /* 0x00000000000cd947 */ /* 0x000ff60003800000 */
[----:B------:R-:W-:Y:S04]  /*5c10*/  SHF.L.U32 R3, R182, 0x1f, RZ ;  /* 0x0000001fb6037819 */ /* 0x000fe800000006ff */
[----:B------:R-:W1:Y:S02]  /*5c20*/  SYNCS.PHASECHK.TRANS64.TRYWAIT P1, [UR43+0x50], R3 ;  /* 0x00005003ff0075a7 */ /* 0x000e64000802112b */
[----:B-1----:R-:W-:Y:S05]  /*5c30*/  @!P1 BRA `(.L_x_107) ;  /* 0x0000002000009947 */ /* 0x002fea0003800000 */
.L_x_106:
[----:B------:R-:W-:Y:S05]  /*5c40*/  BSYNC B0 ;  /* 0x0000000000007941 */ /* 0x000fea0003800000 */
.L_x_105:
[----:B------:R2:W4:Y:S01]  /*5c50*/  @P0 LDS.128 R84, [R179+UR43+0x200] ;  /* 0x0002002bb3540984 */ /* 0x0005220008000c00 */
[----:B------:R-:W-:Y:S01]  /*5c60*/  UIADD3 UR4, UPT, UPT, UR43, 0x58, URZ ;  /* 0x000000582b047890 */ /* 0x000fe2000fffe0ff */
[----:B------:R-:W-:Y:S02]  /*5c70*/  LOP3.LUT R182, R182, 0x1, RZ, 0x3c, !PT ;  /* 0x00000001b6b67812 */ /* 0x000fe400078e3cff */
[----:B------:R2:W1:Y:S01]  /*5c80*/  @P0 LDS.128 R88, [R178+0x200] ;  /* 0x00020000b2580984 */ /* 0x0004620000000c00 */
[----:B------:R-:W-:Y:S03]  /*5c90*/  UPRMT UR4, UR37, 0x654, UR4 ;  /* 0x0000065425047896 */ /* 0x000fe60008000004 */
[----:B------:R2:W1:Y:S04]  /*5ca0*/  @P0 LDS.128 R92, [R177+0x200] ;  /* 0x00020000b15c0984 */ /* 0x0004680000000c00 */
[----:B------:R2:W1:Y:S01]  /*5cb0*/  @P0 LDS.128 R96, [R176+0x200] ;  /* 0x00020000b0600984 */ /* 0x0004620000000c00 */
[----:B------:R-:W-:Y:S01]  /*5cc0*/  @!PT LDS RZ, [RZ] ;  /* 0x00000000fffff984 */ /* 0x000fe20000000800 */
[----:B------:R-:W-:Y:S01]  /*5cd0*/  @!PT LDS RZ, [RZ] ;  /* 0x00000000fffff984 */ /* 0x000fe20000000800 */
[----:B------:R-:W-:Y:S01]  /*5ce0*/  @!PT LDS RZ, [RZ] ;  /* 0x00000000fffff984 */ /* 0x000fe20000000800 */
[----:B------:R-:W-:Y:S01]  /*5cf0*/  @!PT LDS RZ, [RZ] ;  /* 0x00000000fffff984 */ /* 0x000fe20000000800 */
[----:B------:R5:W-:Y:S06]  /*5d00*/  MEMBAR.ALL.CTA ;  /* 0x0000000000007992 */ /* 0x000bec0000008000 */
[----:B-----5:R-:W5:Y:S02]  /*5d10*/  FENCE.VIEW.ASYNC.S ;  /* 0x00000000000073c6 */ /* 0x020f640000000000 */
[----:B-----5:R-:W-:Y:S01]  /*5d20*/  SYNCS.ARRIVE.TRANS64.RED.A1T0 RZ, [UR4], RZ ;  /* 0x000000ffffff79a7 */ /* 0x020fe20008100404 */
.L_x_104:
[----:B------:R-:W-:Y:S05]  /*5d30*/  BSYNC B1 ;  /* 0x0000000000017941 */ /* 0x000fea0003800000 */
.L_x_103:
[----:B-1----:R-:W-:Y:S04]  /*5d40*/  SHF.R.U32.HI R3, RZ, 0x15, R64 ;  /* 0x00000015ff037819 */ /* 0x002fe80000011640 */
[----:B------:R-:W-:Y:S01]  /*5d50*/  LOP3.LUT P0, RZ, R3, 0x3, R180, 0x48, !PT ;  /* 0x0000000303ff7812 */ /* 0x000fe200078048b4 */
[----:B------:R-:W-:Y:S01]  /*5d60*/  @!UPT UIADD3 URZ, UPT, UPT, URZ, URZ, URZ ;  /* 0x000000fffffff290 */ /* 0x000fe2000fffe0ff */
[----:B------:R-:W-:Y:S11]  /*5d70*/  @P4 BRA `(.L_x_108) ;  /* 0x0000000000084947 */ /* 0x000ff60003800000 */
[----:B------:R-:W1:Y:S02]  /*5d80*/  SYNCS.PHASECHK.TRANS64.TRYWAIT P1, [R187+URZ+0x90], R2 ;  /* 0x00009002bb0075a7 */ /* 0x000e6400080211ff */
[----:B-1----:R-:W-:Y:S05]  /*5d90*/  @!P1 BRA `(.L_x_109) ;  /* 0x0000001c00c09947 */ /* 0x002fea0003800000 */
.L_x_108:
[----:B------:R-:W-:Y:S05]  /*5da0*/  @!P0 BRA `(.L_x_110) ;  /* 0x0000000000408947 */ /* 0x000fea0003800000 */
[----:B------:R-:W1:Y:S01]  /*5db0*/  LDCU.64 UR8, c[0x4][0x70] ;  /* 0x01000e00ff0877ac */ /* 0x000e620008000a00 */
[----:B------:R-:W-:Y:S01]  /*5dc0*/  MOV R3, 0x0 ;  /* 0x0000000000037802 */ /* 0x000fe20000000f00 */
[----:B------:R-:W-:Y:S02]  /*5dd0*/  HFMA2 R12, -RZ, RZ, 0, 5.9604644775390625e-08 ;  /* 0x00000001ff0c7431 */ /* 0x000fe400000001ff */
[----:B------:R-:W-:Y:S02]  /*5de0*/  IMAD.MOV.U32 R8, RZ, RZ, 0x192 ;  /* 0x00000192ff087424 */ /* 0x000fe400078e00ff */
[----:B------:R-:W-:Y:S01]  /*5df0*/  IMAD.MOV.U32 R13, RZ, RZ, RZ ;  /* 0x000000ffff0d7224 */ /* 0x000fe200078e00ff */
[----:B------:R-:W5:Y:S01]  /*5e00*/  LDCU.64 UR6, c[0x4][0x78] ;  /* 0x01000f00ff0677ac */ /* 0x000f620008000a00 */
[----:B------:R-:W2:Y:S01]  /*5e10*/  LDC.64 R2, c[0x4][R3] ;  /* 0x0100000003027b82 */ /* 0x000ea20000000a00 */
[----:B------:R-:W3:Y:S01]  /*5e20*/  LDCU.64 UR4, c[0x4][0x10] ;  /* 0x01000200ff0477ac */ /* 0x000ee20008000a00 */
[----:B-1----:R-:W-:Y:S01]  /*5e30*/  MOV R5, UR9 ;  /* 0x0000000900057c02 */ /* 0x002fe20008000f00 */
[----:B------:R-:W-:Y:S01]  /*5e40*/  IMAD.U32 R4, RZ, RZ, UR8 ;  /* 0x00000008ff047e24 */ /* 0x000fe2000f8e00ff */
[----:B-----5:R-:W-:Y:S01]  /*5e50*/  MOV R7, UR7 ;  /* 0x0000000700077c02 */ /* 0x020fe20008000f00 */
[----:B------:R-:W-:Y:S01]  /*5e60*/  IMAD.U32 R6, RZ, RZ, UR6 ;  /* 0x00000006ff067e24 */ /* 0x000fe2000f8e00ff */
[----:B---3--:R-:W-:Y:S01]  /*5e70*/  MOV R11, UR5 ;  /* 0x00000005000b7c02 */ /* 0x008fe20008000f00 */
[----:B------:R-:W-:Y:S02]  /*5e80*/  IMAD.U32 R10, RZ, RZ, UR4 ;  /* 0x00000004ff0a7e24 */ /* 0x000fe4000f8e00ff */
[----:B------:R-:W-:Y:S07]  /*5e90*/  LEPC R20, `(.L_x_110) ;  /* 0x000000001014794e */ /* 0x000fee0000000000 */
[----:B--2-4-:R-:W-:Y:S05]  /*5ea0*/  CALL.ABS.NOINC R2 ;  /* 0x0000000002007343 */ /* 0x014fea0003c00000 */
.L_x_110:
[----:B------:R-:W-:Y:S01]  /*5eb0*/  LOP3.LUT P0, RZ, R175, 0x60, RZ, 0xc0, !PT ;  /* 0x00000060afff7812 */ /* 0x000fe2000780c0ff */
[----:B------:R-:W-:Y:S05]  /*5ec0*/  WARPSYNC.ALL ;  /* 0x0000000000007948 */ /* 0x000fea0003800000 */
[----:B------:R-:W-:Y:S01]  /*5ed0*/  R2UR UR4, R64 ;  /* 0x00000000400472ca */ /* 0x000fe200000e0000 */
[----:B----4-:R-:W-:Y:S01]  /*5ee0*/  IMAD.U32 R140, R86, 0x10000, RZ ;  /* 0x00010000568c7824 */ /* 0x010fe200078e00ff */
[C---:B------:R-:W-:Y:S01]  /*5ef0*/  SHF.L.U32 R83, R84.reuse, 0x10, RZ ;  /* 0x0000001054537819 */ /* 0x040fe200000006ff */
[----:B------:R-:W-:Y:S01]  /*5f00*/  IMAD.U32 R125, R91, 0x10000, RZ ;  /* 0x000100005b7d7824 */ /* 0x000fe200078e00ff */
[----:B------:R-:W-:Y:S01]  /*5f10*/  PRMT R81, R84, 0x8880, RZ ;  /* 0x0000888054517816 */ /* 0x000fe200000000ff */
[----:B------:R-:W-:Y:S01]  /*5f20*/  IMAD.U32 R114, R96, 0x10000, RZ ;  /* 0x0001000060727824 */ /* 0x000fe200078e00ff */
[----:B------:R-:W-:Y:S01]  /*5f30*/  SHF.L.U32 R82, R84, 0x8, RZ ;  /* 0x0000000854527819 */ /* 0x000fe200000006ff */
[----:B------:R-:W-:Y:S01]  /*5f40*/  IMAD.SHL.U32 R133, R88, 0x100, RZ ;  /* 0x0000010058857824 */ /* 0x000fe200078e00ff */
[----:B------:R-:W-:Y:S01]  /*5f50*/  SHF.R.S32.HI R83, RZ, 0x18, R83 ;  /* 0x00000018ff537819 */ /* 0x000fe20000011453 */
[----:B------:R-:W-:Y:S01]  /*5f60*/  IMAD.SHL.U32 R118, R93, 0x100, RZ ;  /* 0x000001005d767824 */ /* 0x000fe200078e00ff */
[----:B------:R-:W-:Y:S01]  /*5f70*/  PRMT R144, R85, 0x8880, RZ ;  /* 0x0000888055907816 */ /* 0x000fe200000000ff */
[----:B------:R-:W-:Y:S01]  /*5f80*/  IMAD.SHL.U32 R103, R98, 0x100, RZ ;  /* 0x0000010062677824 */ /* 0x000fe200078e00ff */
[----:B------:R-:W-:Y:S01]  /*5f90*/  SHF.R.S32.HI R82, RZ, 0x18, R82 ;  /* 0x00000018ff527819 */ /* 0x000fe20000011452 */
[----:B------:R-:W1:Y:S01]  /*5fa0*/  LDTM.x64 R4, tmem[UR4] ;  /* 0x00000004000479ee */ /* 0x000e620008340000 */
[----:B------:R-:W-:Y:S01]  /*5fb0*/  SHF.R.S32.HI R84, RZ, 0x18, R84 ;  /* 0x00000018ff547819 */ /* 0x000fe20000011454 */
[----:B------:R-:W-:Y:S01]  /*5fc0*/  NOP ;  /* 0x0000000000007918 */ /* 0x000fe20000000000 */
[----:B------:R-:W-:Y:S01]  /*5fd0*/  IADD3 R187, PT, PT, R187, 0xb0, RZ ;  /* 0x000000b0bbbb7810 */ /* 0x000fe20007ffe0ff */
[----:B------:R-:W-:Y:S01]  /*5fe0*/  BSSY.RECONVERGENT B0, `(.L_x_111) ;  /* 0x000011f000007945 */ /* 0x000fe20003800200 */
[----:B------:R-:W-:Y:S02]  /*5ff0*/  SHF.L.U32 R143, R85, 0x10, RZ ;  /* 0x00000010558f7819 */ /* 0x000fe400000006ff */
[----:B------:R-:W-:Y:S02]  /*6000*/  LOP3.LUT R187, R187, 0xfefffff8, RZ, 0xc0, !PT ;  /* 0xfefffff8bbbb7812 */ /* 0x000fe400078ec0ff */
[----:B------:R-:W-:Y:S02]  /*6010*/  PRMT R141, R86, 0x8880, RZ ;  /* 0x00008880568d7816 */ /* 0x000fe400000000ff */
[----:B-1----:R1:W-:Y:S01]  /*6020*/  SYNCS.ARRIVE.TRANS64.RED.A1T0 RZ, [R187+URZ], RZ ;  /* 0x000000ffbbff79a7 */ /* 0x0023e200081004ff */
[C---:B------:R-:W-:Y:S02]  /*6030*/  PRMT R138, R87.reuse, 0x8880, RZ ;  /* 0x00008880578a7816 */ /* 0x040fe400000000ff */
[----:B------:R-:W-:Y:S02]  /*6040*/  SHF.L.U32 R137, R87, 0x10, RZ ;  /* 0x0000001057897819 */ /* 0x000fe400000006ff */
[C---:B------:R-:W-:Y:S02]  /*6050*/  PRMT R135, R88.reuse, 0x8880, RZ ;  /* 0x0000888058877816 */ /* 0x040fe400000000ff */
[----:B------:R-:W-:Y:S02]  /*6060*/  SHF.L.U32 R134, R88, 0x10, RZ ;  /* 0x0000001058867819 */ /* 0x000fe400000006ff */
[C---:B------:R-:W-:Y:S02]  /*6070*/  PRMT R132, R89.reuse, 0x8880, RZ ;  /* 0x0000888059847816 */ /* 0x040fe400000000ff */
[----:B------:R-:W-:Y:S01]  /*6080*/  SHF.R.S32.HI R88, RZ, 0x18, R88 ;  /* 0x00000018ff587819 */ /* 0x000fe20000011458 */
[C---:B---3--:R-:W-:Y:S01]  /*6090*/  IMAD R0, R78.reuse, R4, RZ ;  /* 0x000000044e007224 */ /* 0x048fe200078e02ff */
[----:B------:R-:W-:Y:S01]  /*60a0*/  SHF.L.U32 R131, R89, 0x10, RZ ;  /* 0x0000001059837819 */ /* 0x000fe200000006ff */
[----:B------:R-:W-:Y:S01]  /*60b0*/  IMAD R2, R78, R5, RZ ;  /* 0x000000054e027224 */ /* 0x000fe200078e02ff */
[----:B------:R-:W-:Y:S01]  /*60c0*/  PRMT R129, R90, 0x8880, RZ ;  /* 0x000088805a817816 */ /* 0x000fe200000000ff */
[----:B------:R-:W-:Y:S01]  /*60d0*/  IMAD R3, R78, R6, RZ ;  /* 0x000000064e037224 */ /* 0x000fe200078e02ff */
[----:B------:R-:W-:Y:S01]  /*60e0*/  SHF.L.U32 R128, R90, 0x10, RZ ;  /* 0x000000105a807819 */ /* 0x000fe200000006ff */
[----:B------:R-:W-:Y:S01]  /*60f0*/  IMAD R0, R81, R80, R0 ;  /* 0x0000005051007224 */ /* 0x000fe200078e0200 */
[----:B------:R-:W-:Y:S01]  /*6100*/  MOV R81, R144 ;  /* 0x0000009000517202 */ /* 0x000fe20000000f00 */
[----:B------:R-:W-:Y:S01]  /*6110*/  IMAD R7, R78, R7, RZ ;  /* 0x000000074e077224 */ /* 0x000fe200078e02ff */
[----:B------:R-:W-:Y:S01]  /*6120*/  PRMT R126, R91, 0x8880, RZ ;  /* 0x000088805b7e7816 */ /* 0x000fe200000000ff */
[-C--:B------:R-:W-:Y:S01]  /*6130*/  IMAD R2, R83, R80.reuse, R2 ;  /* 0x0000005053027224 */ /* 0x080fe200078e0202 */
[----:B------:R-:W-:Y:S01]  /*6140*/  PRMT R123, R92, 0x8880, RZ ;  /* 0x000088805c7b7816 */ /* 0x000fe200000000ff */
[----:B------:R-:W-:Y:S01]  /*6150*/  IMAD R3, R82, R80, R3 ;  /* 0x0000005052037224 */ /* 0x000fe200078e0203 */
[----:B------:R-:W-:Y:S01]  /*6160*/  SHF.R.S32.HI R82, RZ, 0x18, R143 ;  /* 0x00000018ff527819 */ /* 0x000fe2000001148f */
[----:B------:R-:W-:Y:S01]  /*6170*/  IMAD R8, R78, R8, RZ ;  /* 0x000000084e087224 */ /* 0x000fe200078e02ff */
[----:B------:R-:W-:Y:S01]  /*6180*/  SHF.L.U32 R122, R92, 0x10, RZ ;  /* 0x000000105c7a7819 */ /* 0x000fe200000006ff */
[----:B------:R-:W-:Y:S01]  /*6190*/  IMAD R7, R84, R80, R7 ;  /* 0x0000005054077224 */ /* 0x000fe200078e0207 */
[C---:B------:R-:W-:Y:S01]  /*61a0*/  PRMT R120, R93.reuse, 0x8880, RZ ;  /* 0x000088805d787816 */ /* 0x040fe200000000ff */
[C---:B------:R-:W-:Y:S01]  /*61b0*/  IMAD R9, R78.reuse, R9, RZ ;  /* 0x000000094e097224 */ /* 0x040fe200078e02ff */
[----:B------:R-:W-:Y:S01]  /*61c0*/  SHF.L.U32 R119, R93, 0x10, RZ ;  /* 0x000000105d777819 */ /* 0x000fe200000006ff */
[C---:B------:R-:W-:Y:S01]  /*61d0*/  IMAD R10, R78.reuse, R10, RZ ;  /* 0x0000000a4e0a7224 */ /* 0x040fe200078e02ff */
[----:B------:R-:W-:Y:S01]  /*61e0*/  I2IP.S8.S32.SAT R149, R7, R3, RZ ;  /* 0x0000000307957239 */ /* 0x000fe200000014ff */
[----:B------:R-:W-:Y:S01]  /*61f0*/  IMAD R8, R81, R80, R8 ;  /* 0x0000005051087224 */ /* 0x000fe200078e0208 */
[----:B------:R-:W-:Y:S01]  /*6200*/  MOV R81, R141 ;  /* 0x0000008d00517202 */ /* 0x000fe20000000f00 */
[----:B------:R-:W-:Y:S01]  /*6210*/  IMAD R11, R78, R11, RZ ;  /* 0x0000000b4e0b7224 */ /* 0x000fe200078e02ff */
[----:B------:R-:W-:Y:S01]  /*6220*/  I2IP.S8.S32.SAT R148, R2, R0, R149 ;  /* 0x0000000002947239 */ /* 0x000fe20000001495 */
[----:B------:R-:W-:Y:S01]  /*6230*/  IMAD R9, R82, R80, R9 ;  /* 0x0000005052097224 */ /* 0x000fe200078e0209 */
[----:B------:R-:W-:Y:S01]  /*6240*/  SHF.R.S32.HI R82, RZ, 0x18, R140 ;  /* 0x00000018ff527819 */ /* 0x000fe2000001148c */
[----:B------:R-:W-:Y:S01]  /*6250*/  IMAD R12, R78, R12, RZ ;  /* 0x0000000c4e0c7224 */ /* 0x000fe200078e02ff */
[----:B------:R-:W-:Y:S01]  /*6260*/  PRMT R117, R94, 0x8880, RZ ;  /* 0x000088805e757816 */ /* 0x000fe200000000ff */
[C---:B------:R-:W-:Y:S01]  /*6270*/  IMAD R13, R78.reuse, R13, RZ ;  /* 0x0000000d4e0d7224 */ /* 0x040fe200078e02ff */
[----:B------:R-:W-:Y:S01]  /*6280*/  SHF.R.S32.HI R93, RZ, 0x18, R93 ;  /* 0x00000018ff5d7819 */ /* 0x000fe2000001145d */
[----:B------:R-:W-:Y:S01]  /*6290*/  IMAD R14, R78, R14, RZ ;  /* 0x0000000e4e0e7224 */ /* 0x000fe200078e02ff */
[----:B------:R-:W-:Y:S01]  /*62a0*/  SHF.L.U32 R115, R94, 0x10, RZ ;  /* 0x000000105e737819 */ /* 0x000fe200000006ff */
[C---:B------:R-:W-:Y:S01]  /*62b0*/  IMAD R15, R78.reuse, R15, RZ ;  /* 0x0000000f4e0f7224 */ /* 0x040fe200078e02ff */
[C---:B------:R-:W-:Y:S01]  /*62c0*/  PRMT R111, R95.reuse, 0x8880, RZ ;  /* 0x000088805f6f7816 */ /* 0x040fe200000000ff */
[C---:B------:R-:W-:Y:S01]  /*62d0*/  IMAD R4, R78.reuse, R16, RZ ;  /* 0x000000104e047224 */ /* 0x040fe200078e02ff */
[----:B------:R-:W-:Y:S01]  /*62e0*/  SHF.L.U32 R110, R95, 0x10, RZ ;  /* 0x000000105f6e7819 */ /* 0x000fe200000006ff */
[----:B------:R-:W-:Y:S01]  /*62f0*/  IMAD R5, R78, R17, RZ ;  /* 0x000000114e057224 */ /* 0x000fe200078e02ff */
[----:B------:R-:W-:Y:S01]  /*6300*/  PRMT R116, R96, 0x8880, RZ ;  /* 0x0000888060747816 */ /* 0x000fe200000000ff */
[C---:B------:R-:W-:Y:S01]  /*6310*/  IMAD R6, R78.reuse, R18, RZ ;  /* 0x000000124e067224 */ /* 0x040fe200078e02ff */
[C---:B------:R-:W-:Y:S01]  /*6320*/  PRMT R108, R97.reuse, 0x8880, RZ ;  /* 0x00008880616c7816 */ /* 0x040fe200000000ff */
[C---:B------:R-:W-:Y:S01]  /*6330*/  IMAD R19, R78.reuse, R19, RZ ;  /* 0x000000134e137224 */ /* 0x040fe200078e02ff */
[----:B------:R-:W-:Y:S01]  /*6340*/  SHF.R.S32.HI R84, RZ, 0x18, R96 ;  /* 0x00000018ff547819 */ /* 0x000fe20000011460 */
[C---:B------:R-:W-:Y:S01]  /*6350*/  IMAD R16, R78.reuse, R20, RZ ;  /* 0x000000144e107224 */ /* 0x040fe200078e02ff */
[----:B------:R-:W-:Y:S01]  /*6360*/  SHF.L.U32 R107, R97, 0x10, RZ ;  /* 0x00000010616b7819 */ /* 0x000fe200000006ff */
[----:B------:R-:W-:Y:S01]  /*6370*/  IMAD R17, R78, R21, RZ ;  /* 0x000000154e117224 */ /* 0x000fe200078e02ff */
[----:B------:R-:W-:Y:S01]  /*6380*/  PRMT R105, R98, 0x8880, RZ ;  /* 0x0000888062697816 */ /* 0x000fe200000000ff */
[----:B------:R-:W-:Y:S01]  /*6390*/  IMAD R18, R78, R22, RZ ;  /* 0x000000164e127224 */ /* 0x000fe200078e02ff */
[----:B------:R-:W-:Y:S01]  /*63a0*/  SHF.L.U32 R104, R98, 0x10, RZ ;  /* 0x0000001062687819 */ /* 0x000fe200000006ff */
[C---:B------:R-:W-:Y:S01]  /*63b0*/  IMAD R23, R78.reuse, R23, RZ ;  /* 0x000000174e177224 */ /* 0x040fe200078e02ff */
[C---:B------:R-:W-:Y:S01]  /*63c0*/  PRMT R102, R99.reuse, 0x8880, RZ ;  /* 0x0000888063667816 */ /* 0x040fe200000000ff */
[C---:B------:R-:W-:Y:S01]  /*63d0*/  IMAD R20, R78.reuse, R24, RZ ;  /* 0x000000184e147224 */ /* 0x040fe200078e02ff */
[----:B------:R-:W-:Y:S01]  /*63e0*/  SHF.L.U32 R101, R99, 0x10, RZ ;  /* 0x0000001063657819 */ /* 0x000fe200000006ff */
[C---:B------:R-:W-:Y:S01]  /*63f0*/  IMAD R21, R78.reuse, R25, RZ ;  /* 0x000000194e157224 */ /* 0x040fe200078e02ff */
[----:B------:R-:W-:Y:S01]  /*6400*/  SHF.L.U32 R142, R85, 0x8, RZ ;  /* 0x00000008558e7819 */ /* 0x000fe200000006ff */
[C---:B------:R-:W-:Y:S01]  /*6410*/  IMAD R22, R78.reuse, R26, RZ ;  /* 0x0000001a4e167224 */ /* 0x040fe200078e02ff */
[----:B------:R-:W-:Y:S01]  /*6420*/  SHF.R.S32.HI R85, RZ, 0x18, R85 ;  /* 0x00000018ff557819 */ /* 0x000fe20000011455 */
[C---:B------:R-:W-:Y:S01]  /*6430*/  IMAD R27, R78.reuse, R27, RZ ;  /* 0x0000001b4e1b7224 */ /* 0x040fe200078e02ff */
[----:B------:R-:W-:Y:S01]  /*6440*/  SHF.R.S32.HI R83, RZ, 0x18, R142 ;  /* 0x00000018ff537819 */ /* 0x000fe2000001148e */
[----:B------:R-:W-:Y:S01]  /*6450*/  IMAD R24, R78, R28, RZ ;  /* 0x0000001c4e187224 */ /* 0x000fe200078e02ff */
[----:B------:R-:W-:Y:S01]  /*6460*/  SHF.L.U32 R139, R86, 0x8, RZ ;  /* 0x00000008568b7819 */ /* 0x000fe200000006ff */
[----:B------:R-:W-:Y:S01]  /*6470*/  IMAD R25, R78, R29, RZ ;  /* 0x0000001d4e197224 */ /* 0x000fe200078e02ff */
[----:B------:R-:W-:Y:S01]  /*6480*/  SHF.R.S32.HI R86, RZ, 0x18, R86 ;  /* 0x00000018ff567819 */ /* 0x000fe20000011456 */
[-C--:B------:R-:W-:Y:S01]  /*6490*/  IMAD R10, R83, R80.reuse, R10 ;  /* 0x00000050530a7224 */ /* 0x080fe200078e020a */
[----:B------:R-:W-:Y:S01]  /*64a0*/  SHF.R.S32.HI R83, RZ, 0x18, R139 ;  /* 0x00000018ff537819 */ /* 0x000fe2000001148b */
[-C--:B------:R-:W-:Y:S01]  /*64b0*/  IMAD R11, R85, R80.reuse, R11 ;  /* 0x00000050550b7224 */ /* 0x080fe200078e020b */
[----:B------:R-:W-:Y:S01]  /*64c0*/  SHF.R.S32.HI R85, RZ, 0x18, R133 ;  /* 0x00000018ff557819 */ /* 0x000fe20000011485 */
[-C--:B------:R-:W-:Y:S01]  /*64d0*/  IMAD R12, R81, R80.reuse, R12 ;  /* 0x00000050510c7224 */ /* 0x080fe200078e020c */
[----:B------:R-:W-:Y:S01]  /*64e0*/  SHF.L.U32 R136, R87, 0x8, RZ ;  /* 0x0000000857887819 */ /* 0x000fe200000006ff */
[----:B------:R-:W-:Y:S01]  /*64f0*/  IMAD R13, R82, R80, R13 ;  /* 0x00000050520d7224 */ /* 0x000fe200078e020d */
[----:B------:R-:W-:Y:S01]  /*6500*/  I2IP.S8.S32.SAT R150, R11, R10, RZ ;  /* 0x0000000a0b967239 */ /* 0x000fe200000014ff */
[----:B------:R-:W-:Y:S01]  /*6510*/  IMAD R14, R83, R80, R14 ;  /* 0x00000050530e7224 */ /* 0x000fe200078e020e */
[----:B------:R-:W-:Y:S01]  /*6520*/  SHF.R.S32.HI R82, RZ, 0x18, R137 ;  /* 0x00000018ff527819 */ /* 0x000fe20000011489 */
[----:B------:R-:W-:Y:S01]  /*6530*/  IMAD.MOV.U32 R81, RZ, RZ, R138 ;  /* 0x000000ffff517224 */ /* 0x000fe200078e008a */
[----:B------:R-:W-:Y:S01]  /*6540*/  I2IP.S8.S32.SAT R149, R9, R8, R150 ;  /* 0x0000000809957239 */ /* 0x000fe20000001496 */
[-C--:B------:R-:W-:Y:S01]  /*6550*/  IMAD R15, R86, R80.reuse, R15 ;  /* 0x00000050560f7224 */ /* 0x080fe200078e020f */
[----:B------:R-:W-:Y:S01]  /*6560*/  MOV R83, R135 ;  /* 0x0000008700537202 */ /* 0x000fe20000000f00 */
[-C--:B------:R-:W-:Y:S01]  /*6570*/  IMAD R4, R81, R80.reuse, R4 ;  /* 0x0000005051047224 */ /* 0x080fe200078e0204 */
[----:B------:R-:W-:Y:S01]  /*6580*/  SHF.R.S32.HI R81, RZ, 0x18, R136 ;  /* 0x00000018ff517819 */ /* 0x000fe20000011488 */
[----:B------:R-:W-:Y:S01]  /*6590*/  IMAD R5, R82, R80, R5 ;  /* 0x0000005052057224 */ /* 0x000fe200078e0205 */
[----:B------:R-:W-:Y:S01]  /*65a0*/  I2IP.S8.S32.SAT R151, R15, R14, RZ ;  /* 0x0000000e0f977239 */ /* 0x000fe200000014ff */
[C---:B------:R-:W-:Y:S01]  /*65b0*/  IMAD R26, R78.reuse, R30, RZ ;  /* 0x0000001e4e1a7224 */ /* 0x040fe200078e02ff */
[----:B------:R-:W-:Y:S01]  /*65c0*/  SHF.R.S32.HI R87, RZ, 0x18, R87 ;  /* 0x00000018ff577819 */ /* 0x000fe20000011457 */
[----:B------:R-:W-:Y:S01]  /*65d0*/  IMAD R6, R81, R80, R6 ;  /* 0x0000005051067224 */ /* 0x000fe200078e0206 */
[----:B------:R-:W-:Y:S01]  /*65e0*/  I2IP.S8.S32.SAT R150, R13, R12, R151 ;  /* 0x0000000c0d967239 */ /* 0x000fe20000001497 */
[----:B------:R-:W-:Y:S01]  /*65f0*/  IMAD R31, R78, R31, RZ ;  /* 0x0000001f4e1f7224 */ /* 0x000fe200078e02ff */
[----:B------:R-:W-:Y:S01]  /*6600*/  SHF.R.S32.HI R82, RZ, 0x18, R134 ;  /* 0x00000018ff527819 */ /* 0x000fe20000011486 */
[----:B------:R-:W-:Y:S01]  /*6610*/  IMAD R19, R87, R80, R19 ;  /* 0x0000005057137224 */ /* 0x000fe200078e0213 */
[----:B------:R-:W-:Y:S01]  /*6620*/  MOV R81, R132 ;  /* 0x0000008400517202 */ /* 0x000fe20000000f00 */
[-C--:B------:R-:W-:Y:S01]  /*6630*/  IMAD R16, R83, R80.reuse, R16 ;  /* 0x0000005053107224 */ /* 0x080fe200078e0210 */
[----:B------:R-:W-:Y:S01]  /*6640*/  SHF.L.U32 R130, R89, 0x8, RZ ;  /* 0x0000000859827819 */ /* 0x000fe200000006ff */
[----:B------:R-:W-:Y:S01]  /*6650*/  IMAD R17, R82, R80, R17 ;  /* 0x0000005052117224 */ /* 0x000fe200078e0211 */
[----:B------:R-:W-:Y:S01]  /*6660*/  I2IP.S8.S32.SAT R151, R19, R6, RZ ;  /* 0x0000000613977239 */ /* 0x000fe200000014ff */
[-C--:B------:R-:W-:Y:S01]  /*6670*/  IMAD R18, R85, R80.reuse, R18 ;  /* 0x0000005055127224 */ /* 0x080fe200078e0212 */
[----:B------:R-:W-:Y:S01]  /*6680*/  SHF.R.S32.HI R82, RZ, 0x18, R131 ;  /* 0x00000018ff527819 */ /* 0x000fe20000011483 */
[-C--:B------:R-:W-:Y:S01]  /*6690*/  IMAD R23, R88, R80.reuse, R23 ;  /* 0x0000005058177224 */ /* 0x080fe200078e0217 */
[----:B------:R-:W-:Y:S01]  /*66a0*/  SHF.R.S32.HI R83, RZ, 0x18, R130 ;  /* 0x00000018ff537819 */ /* 0x000fe20000011482 */
[-C--:B------:R-:W-:Y:S01]  /*66b0*/  IMAD R20, R81, R80.reuse, R20 ;  /* 0x0000005051147224 */ /* 0x080fe200078e0214 */
[----:B------:R-:W-:Y:S01]  /*66c0*/  SHF.R.S32.HI R89, RZ, 0x18, R89 ;  /* 0x00000018ff597819 */ /* 0x000fe20000011459 */
[-C--:B------:R-:W-:Y:S01]  /*66d0*/  IMAD R21, R82, R80.reuse, R21 ;  /* 0x0000005052157224 */ /* 0x080fe200078e0215 */
[----:B------:R-:W-:Y:S01]  /*66e0*/  MOV R81, R129 ;  /* 0x0000008100517202 */ /* 0x000fe20000000f00 */
[-C--:B------:R-:W-:Y:S01]  /*66f0*/  IMAD R22, R83, R80.reuse, R22 ;  /* 0x0000005053167224 */ /* 0x080fe200078e0216 */
[----:B------:R-:W-:Y:S01]  /*6700*/  SHF.L.U32 R127, R90, 0x8, RZ ;  /* 0x000000085a7f7819 */ /* 0x000fe200000006ff */
[-C--:B------:R-:W-:Y:S01]  /*6710*/  IMAD R27, R89, R80.reuse, R27 ;  /* 0x00000050591b7224 */ /* 0x080fe200078e021b */
[----:B------:R-:W-:Y:S01]  /*6720*/  SHF.R.S32.HI R82, RZ, 0x18, R128 ;  /* 0x00000018ff527819 */ /* 0x000fe20000011480 */
[----:B------:R-:W-:Y:S01]  /*6730*/  IMAD R24, R81, R80, R24 ;  /* 0x0000005051187224 */ /* 0x000fe200078e0218 */
[----:B------:R-:W-:Y:S01]  /*6740*/  SHF.R.S32.HI R81, RZ, 0x18, R127 ;  /* 0x00000018ff517819 */ /* 0x000fe2000001147f */
[----:B------:R-:W-:Y:S01]  /*6750*/  IMAD R28, R78, R32, RZ ;  /* 0x000000204e1c7224 */ /* 0x000fe200078e02ff */
[----:B------:R-:W-:Y:S01]  /*6760*/  SHF.R.S32.HI R90, RZ, 0x18, R90 ;  /* 0x00000018ff5a7819 */ /* 0x000fe2000001145a */
[----:B------:R-:W-:Y:S01]  /*6770*/  IMAD R25, R82, R80, R25 ;  /* 0x0000005052197224 */ /* 0x000fe200078e0219 */
[----:B------:R-:W-:Y:S01]  /*6780*/  MOV R83, R126 ;  /* 0x0000007e00537202 */ /* 0x000fe20000000f00 */
[-C--:B------:R-:W-:Y:S01]  /*6790*/  IMAD R26, R81, R80.reuse, R26 ;  /* 0x00000050511a7224 */ /* 0x080fe200078e021a */
[----:B------:R-:W-:Y:S01]  /*67a0*/  SHF.L.U32 R124, R91, 0x8, RZ ;  /* 0x000000085b7c7819 */ /* 0x000fe200000006ff */
[----:B------:R-:W-:Y:S01]  /*67b0*/  IMAD R29, R78, R33, RZ ;  /* 0x000000214e1d7224 */ /* 0x000fe200078e02ff */
[----:B------:R-:W-:Y:S01]  /*67c0*/  SHF.R.S32.HI R82, RZ, 0x18, R125 ;  /* 0x00000018ff527819 */ /* 0x000fe2000001147d */
[----:B------:R-:W-:Y:S01]  /*67d0*/  IMAD R31, R90, R80, R31 ;  /* 0x000000505a1f7224 */ /* 0x000fe200078e021f */
[----:B------:R-:W-:Y:S01]  /*67e0*/  SHF.R.S32.HI R85, RZ, 0x18, R124 ;  /* 0x00000018ff557819 */ /* 0x000fe2000001147c */
[C---:B------:R-:W-:Y:S01]  /*67f0*/  IMAD R30, R78.reuse, R34, RZ ;  /* 0x000000224e1e7224 */ /* 0x040fe200078e02ff */
[----:B------:R-:W-:Y:S01]  /*6800*/  I2IP.S8.S32.SAT R151, R5, R4, R151 ;  /* 0x0000000405977239 */ /* 0x000fe20000001497 */
[----:B------:R-:W-:Y:S01]  /*6810*/  IMAD R28, R83, R80, R28 ;  /* 0x00000050531c7224 */ /* 0x000fe200078e021c */
[----:B------:R-:W-:Y:S01]  /*6820*/  SHF.R.S32.HI R91, RZ, 0x18, R91 ;  /* 0x00000018ff5b7819 */ /* 0x000fe2000001145b */
[----:B------:R-:W-:Y:S01]  /*6830*/  IMAD R35, R78, R35, RZ ;  /* 0x000000234e237224 */ /* 0x000fe200078e02ff */
[----:B------:R-:W-:Y:S01]  /*6840*/  I2IP.S8.S32.SAT R160, R23, R18, RZ ;  /* 0x0000001217a07239 */ /* 0x000fe200000014ff */
[----:B------:R-:W-:Y:S01]  /*6850*/  IMAD R29, R82, R80, R29 ;  /* 0x00000050521d7224 */ /* 0x000fe200078e021d */
[----:B------:R3:W-:Y:S01]  /*6860*/  STS.128 [R179+UR43+0x2200], R148 ;  /* 0x00220094b3007988 */ /* 0x0007e20008000c2b */
[----:B------:R-:W-:Y:S01]  /*6870*/  IMAD R32, R78, R36, RZ ;  /* 0x000000244e207224 */ /* 0x000fe200078e02ff */
[----:B------:R-:W-:Y:S01]  /*6880*/  I2IP.S8.S32.SAT R160, R17, R16, R160 ;  /* 0x0000001011a07239 */ /* 0x000fe200000014a0 */
[----:B------:R-:W-:Y:S01]  /*6890*/  IMAD R30, R85, R80, R30 ;  /* 0x00000050551e7224 */ /* 0x000fe200078e021e */
[----:B------:R-:W-:Y:S01]  /*68a0*/  I2IP.S8.S32.SAT R161, R27, R22, RZ ;  /* 0x000000161ba17239 */ /* 0x000fe200000014ff */
[----:B------:R-:W-:Y:S01]  /*68b0*/  IMAD.MOV.U32 R81, RZ, RZ, R123 ;  /* 0x000000ffff517224 */ /* 0x000fe200078e007b */
[----:B------:R-:W-:Y:S01]  /*68c0*/  SHF.L.U32 R121, R92, 0x8, RZ ;  /* 0x000000085c797819 */ /* 0x000fe200000006ff */
[----:B------:R-:W-:Y:S01]  /*68d0*/  IMAD R35, R91, R80, R35 ;  /* 0x000000505b237224 */ /* 0x000fe200078e0223 */
[----:B------:R-:W-:Y:S01]  /*68e0*/  SHF.R.S32.HI R82, RZ, 0x18, R122 ;  /* 0x00000018ff527819 */ /* 0x000fe2000001147a */
[C---:B------:R-:W-:Y:S01]  /*68f0*/  IMAD R33, R78.reuse, R37, RZ ;  /* 0x000000254e217224 */ /* 0x040fe200078e02ff */
[----:B------:R-:W-:Y:S01]  /*6900*/  I2IP.S8.S32.SAT R161, R21, R20, R161 ;  /* 0x0000001415a17239 */ /* 0x000fe200000014a1 */
[----:B------:R-:W-:Y:S01]  /*6910*/  IMAD R32, R81, R80, R32 ;  /* 0x0000005051207224 */ /* 0x000fe200078e0220 */
[----:B------:R-:W-:Y:S01]  /*6920*/  SHF.R.S32.HI R81, RZ, 0x18, R121 ;  /* 0x00000018ff517819 */ /* 0x000fe20000011479 */
[C---:B------:R-:W-:Y:S01]  /*6930*/  IMAD R34, R78.reuse, R38, RZ ;  /* 0x000000264e227224 */ /* 0x040fe200078e02ff */
[----:B------:R-:W-:Y:S01]  /*6940*/  SHF.R.S32.HI R92, RZ, 0x18, R92 ;  /* 0x00000018ff5c7819 */ /* 0x000fe2000001145c */
[----:B------:R-:W-:Y:S01]  /*6950*/  IMAD R39, R78, R39, RZ ;  /* 0x000000274e277224 */ /* 0x000fe200078e02ff */
[----:B------:R-:W-:Y:S01]  /*6960*/  I2IP.S8.S32.SAT R162, R31, R26, RZ ;  /* 0x0000001a1fa27239 */ /* 0x000fe200000014ff */
[----:B------:R-:W-:Y:S01]  /*6970*/  IMAD R33, R82, R80, R33 ;  /* 0x0000005052217224 */ /* 0x000fe200078e0221 */
[----:B------:R-:W-:Y:S01]  /*6980*/  MOV R83, R120 ;  /* 0x0000007800537202 */ /* 0x000fe20000000f00 */
[C---:B------:R-:W-:Y:S01]  /*6990*/  IMAD R36, R78.reuse, R40, RZ ;  /* 0x000000284e247224 */ /* 0x040fe200078e02ff */
[----:B------:R-:W-:Y:S01]  /*69a0*/  I2IP.S8.S32.SAT R162, R25, R24, R162 ;  /* 0x0000001819a27239 */ /* 0x000fe200000014a2 */
[----:B------:R-:W-:Y:S01]  /*69b0*/  IMAD R34, R81, R80, R34 ;  /* 0x0000005051227224 */ /* 0x000fe200078e0222 */
[----:B------:R-:W-:Y:S01]  /*69c0*/  SHF.R.S32.HI R82, RZ, 0x18, R119 ;  /* 0x00000018ff527819 */ /* 0x000fe20000011477 */
[----:B------:R-:W-:Y:S01]  /*69d0*/  IMAD R37, R78, R41, RZ ;  /* 0x000000294e257224 */ /* 0x000fe200078e02ff */
[----:B------:R-:W-:Y:S01]  /*69e0*/  I2IP.S8.S32.SAT R163, R35, R30, RZ ;  /* 0x0000001e23a37239 */ /* 0x000fe200000014ff */
[----:B------:R-:W-:Y:S01]  /*69f0*/  IMAD R39, R92, R80, R39 ;  /* 0x000000505c277224 */ /* 0x000fe200078e0227 */
[----:B------:R-:W-:Y:S01]  /*6a00*/  SHF.R.S32.HI R85, RZ, 0x18, R118 ;  /* 0x00000018ff557819 */ /* 0x000fe20000011476 */
[C---:B------:R-:W-:Y:S01]  /*6a10*/  IMAD R38, R78.reuse, R42, RZ ;  /* 0x0000002a4e267224 */ /* 0x040fe200078e02ff */
[----:B------:R-:W-:Y:S01]  /*6a20*/  I2IP.S8.S32.SAT R163, R29, R28, R163 ;  /* 0x0000001c1da37239 */ /* 0x000fe200000014a3 */
[----:B------:R-:W-:Y:S01]  /*6a30*/  IMAD R36, R83, R80, R36 ;  /* 0x0000005053247224 */ /* 0x000fe200078e0224 */
[----:B------:R-:W-:Y:S01]  /*6a40*/  I2IP.S8.S32.SAT R168, R39, R34, RZ ;  /* 0x0000002227a87239 */ /* 0x000fe200000014ff */
[----:B------:R-:W-:Y:S01]  /*6a50*/  IMAD R43, R78, R43, RZ ;  /* 0x0000002b4e2b7224 */ /* 0x000fe200078e02ff */
[----:B------:R-:W-:Y:S01]  /*6a60*/  MOV R81, R117 ;  /* 0x0000007500517202 */ /* 0x000fe20000000f00 */
[----:B------:R-:W-:Y:S01]  /*6a70*/  IMAD R37, R82, R80, R37 ;  /* 0x0000005052257224 */ /* 0x000fe200078e0225 */
[----:B------:R3:W-:Y:S01]  /*6a80*/  STS.128 [R178+0x2200], R160 ;  /* 0x002200a0b2007388 */ /* 0x0007e20000000c00 */
[----:B------:R-:W-:Y:S01]  /*6a90*/  IMAD R40, R78, R44, RZ ;  /* 0x0000002c4e287224 */ /* 0x000fe200078e02ff */
[----:B------:R-:W-:Y:S01]  /*6aa0*/  I2IP.S8.S32.SAT R168, R33, R32, R168 ;  /* 0x0000002021a87239 */ /* 0x000fe200000014a8 */
[-C--:B------:R-:W-:Y:S01]  /*6ab0*/  IMAD R38, R85, R80.reuse, R38 ;  /* 0x0000005055267224 */ /* 0x080fe200078e0226 */
[----:B------:R-:W-:Y:S01]  /*6ac0*/  SHF.L.U32 R112, R94, 0x8, RZ ;  /* 0x000000085e707819 */ /* 0x000fe200000006ff */
[-C--:B------:R-:W-:Y:S01]  /*6ad0*/  IMAD R43, R93, R80.reuse, R43 ;  /* 0x000000505d2b7224 */ /* 0x080fe200078e022b */
[----:B------:R-:W-:Y:S01]  /*6ae0*/  SHF.R.S32.HI R82, RZ, 0x18, R115 ;  /* 0x00000018ff527819 */ /* 0x000fe20000011473 */
[C---:B------:R-:W-:Y:S01]  /*6af0*/  IMAD R41, R78.reuse, R45, RZ ;  /* 0x0000002d4e297224 */ /* 0x040fe200078e02ff */
[----:B------:R-:W-:Y:S01]  /*6b00*/  MOV R83, R111 ;  /* 0x0000006f00537202 */ /* 0x000fe20000000f00 */
[----:B------:R-:W-:Y:S01]  /*6b10*/  IMAD R40, R81, R80, R40 ;  /* 0x0000005051287224 */ /* 0x000fe200078e0228 */
[----:B------:R-:W-:Y:S01]  /*6b20*/  SHF.R.S32.HI R81, RZ, 0x18, R112 ;  /* 0x00000018ff517819 */ /* 0x000fe20000011470 */
[C---:B------:R-:W-:Y:S01]  /*6b30*/  IMAD R42, R78.reuse, R46, RZ ;  /* 0x0000002e4e2a7224 */ /* 0x040fe200078e02ff */
[----:B------:R-:W-:Y:S01]  /*6b40*/  SHF.R.S32.HI R94, RZ, 0x18, R94 ;  /* 0x00000018ff5e7819 */ /* 0x000fe2000001145e */
[----:B------:R-:W-:Y:S01]  /*6b50*/  IMAD R47, R78, R47, RZ ;  /* 0x0000002f4e2f7224 */ /* 0x000fe200078e02ff */
[----:B------:R-:W-:Y:S01]  /*6b60*/  I2IP.S8.S32.SAT R169, R43, R38, RZ ;  /* 0x000000262ba97239 */ /* 0x000fe200000014ff */
[----:B------:R-:W-:Y:S01]  /*6b70*/  IMAD R41, R82, R80, R41 ;  /* 0x0000005052297224 */ /* 0x000fe200078e0229 */
[----:B------:R-:W-:Y:S01]  /*6b80*/  SHF.L.U32 R109, R95, 0x8, RZ ;  /* 0x000000085f6d7819 */ /* 0x000fe200000006ff */
[C---:B------:R-:W-:Y:S01]  /*6b90*/  IMAD R44, R78.reuse, R48, RZ ;  /* 0x000000304e2c7224 */ /* 0x040fe200078e02ff */
[----:B------:R-:W-:Y:S01]  /*6ba0*/  I2IP.S8.S32.SAT R169, R37, R36, R169 ;  /* 0x0000002425a97239 */ /* 0x000fe200000014a9 */
[----:B------:R-:W-:Y:S01]  /*6bb0*/  IMAD R42, R81, R80, R42 ;  /* 0x00000050512a7224 */ /* 0x000fe200078e022a */
[----:B------:R-:W-:Y:S01]  /*6bc0*/  SHF.R.S32.HI R82, RZ, 0x18, R110 ;  /* 0x00000018ff527819 */ /* 0x000fe2000001146e */
[----:B------:R-:W-:Y:S01]  /*6bd0*/  IMAD R45, R78, R49, RZ ;  /* 0x000000314e2d7224 */ /* 0x000fe200078e02ff */
[----:B------:R-:W-:Y:S01]  /*6be0*/  MOV R81, R116 ;  /* 0x0000007400517202 */ /* 0x000fe20000000f00 */
[----:B------:R-:W-:Y:S01]  /*6bf0*/  IMAD R47, R94, R80, R47 ;  /* 0x000000505e2f7224 */ /* 0x000fe200078e022f */
[----:B------:R-:W-:Y:S01]  /*6c00*/  SHF.R.S32.HI R85, RZ, 0x18, R109 ;  /* 0x00000018ff557819 */ /* 0x000fe2000001146d */
[C---:B------:R-:W-:Y:S01]  /*6c10*/  IMAD R46, R78.reuse, R50, RZ ;  /* 0x000000324e2e7224 */ /* 0x040fe200078e02ff */
[----:B------:R-:W-:Y:S01]  /*6c20*/  SHF.R.S32.HI R95, RZ, 0x18, R95 ;  /* 0x00000018ff5f7819 */ /* 0x000fe2000001145f */
[----:B------:R-:W-:Y:S01]  /*6c30*/  IMAD R44, R83, R80, R44 ;  /* 0x00000050532c7224 */ /* 0x000fe200078e022c */
[----:B------:R-:W-:Y:S01]  /*6c40*/  I2IP.S8.S32.SAT R170, R47, R42, RZ ;  /* 0x0000002a2faa7239 */ /* 0x000fe200000014ff */
[----:B------:R-:W-:Y:S01]  /*6c50*/  IMAD R51, R78, R51, RZ ;  /* 0x000000334e337224 */ /* 0x000fe200078e02ff */
[----:B------:R-:W-:Y:S01]  /*6c60*/  SHF.L.U32 R113, R96, 0x8, RZ ;  /* 0x0000000860717819 */ /* 0x000fe200000006ff */
[----:B------:R-:W-:Y:S01]  /*6c70*/  IMAD R45, R82, R80, R45 ;  /* 0x00000050522d7224 */ /* 0x000fe200078e022d */
[----:B------:R-:W-:Y:S01]  /*6c80*/  I2IP.S8.S32.SAT R170, R41, R40, R170 ;  /* 0x0000002829aa7239 */ /* 0x000fe200000014aa */
[C---:B------:R-:W-:Y:S01]  /*6c90*/  IMAD R48, R78.reuse, R52, RZ ;  /* 0x000000344e307224 */ /* 0x040fe200078e02ff */
[----:B------:R-:W-:Y:S01]  /*6ca0*/  SHF.R.S32.HI R82, RZ, 0x18, R114 ;  /* 0x00000018ff527819 */ /* 0x000fe20000011472 */
[-C--:B------:R-:W-:Y:S01]  /*6cb0*/  IMAD R46, R85, R80.reuse, R46 ;  /* 0x00000050552e7224 */ /* 0x080fe200078e022e */
[----:B------:R-:W-:Y:S01]  /*6cc0*/  SHF.R.S32.HI R83, RZ, 0x18, R113 ;  /* 0x00000018ff537819 */ /* 0x000fe20000011471 */
[C---:B------:R-:W-:Y:S01]  /*6cd0*/  IMAD R49, R78.reuse, R53, RZ ;  /* 0x000000354e317224 */ /* 0x040fe200078e02ff */
[----:B------:R-:W-:Y:S01]  /*6ce0*/  SHF.R.S32.HI R96, RZ, 0x18, R97 ;  /* 0x00000018ff607819 */ /* 0x000fe20000011461 */
[----:B------:R-:W-:Y:S01]  /*6cf0*/  IMAD R51, R95, R80, R51 ;  /* 0x000000505f337224 */ /* 0x000fe200078e0233 */
[----:B------:R-:W-:Y:S01]  /*6d00*/  SHF.L.U32 R106, R97, 0x8, RZ ;  /* 0x00000008616a7819 */ /* 0x000fe200000006ff */
[C---:B------:R-:W-:Y:S01]  /*6d10*/  IMAD R50, R78.reuse, R54, RZ ;  /* 0x000000364e327224 */ /* 0x040fe200078e02ff */
[----:B------:R-:W-:Y:S01]  /*6d20*/  SHF.R.S32.HI R97, RZ, 0x18, R98 ;  /* 0x00000018ff617819 */ /* 0x000fe20000011462 */
[----:B------:R-:W-:Y:S01]  /*6d30*/  IMAD R48, R81, R80, R48 ;  /* 0x0000005051307224 */ /* 0x000fe200078e0230 */
[----:B------:R-:W-:Y:S01]  /*6d40*/  I2IP.S8.S32.SAT R171, R51, R46, RZ ;  /* 0x0000002e33ab7239 */ /* 0x000fe200000014ff */
[----:B------:R-:W-:Y:S01]  /*6d50*/  IMAD R55, R78, R55, RZ ;  /* 0x000000374e377224 */ /* 0x000fe200078e02ff */
[----:B------:R-:W-:Y:S01]  /*6d60*/  SHF.R.S32.HI R98, RZ, 0x18, R99 ;  /* 0x00000018ff627819 */ /* 0x000fe20000011463 */
[----:B------:R-:W-:Y:S01]  /*6d70*/  IMAD R49, R82, R80, R49 ;  /* 0x0000005052317224 */ /* 0x000fe200078e0231 */
[----:B------:R-:W-:Y:S01]  /*6d80*/  I2IP.S8.S32.SAT R171, R45, R44, R171 ;  /* 0x0000002c2dab7239 */ /* 0x000fe200000014ab */
[C---:B------:R-:W-:Y:S01]  /*6d90*/  IMAD R52, R78.reuse, R56, RZ ;  /* 0x000000384e347224 */ /* 0x040fe200078e02ff */
[----:B------:R-:W-:Y:S01]  /*6da0*/  SHF.R.S32.HI R82, RZ, 0x18, R107 ;  /* 0x00000018ff527819 */ /* 0x000fe2000001146b */
[-C--:B------:R-:W-:Y:S01]  /*6db0*/  IMAD R50, R83, R80.reuse, R50 ;  /* 0x0000005053327224 */ /* 0x080fe200078e0232 */
[----:B------:R-:W-:Y:S01]  /*6dc0*/  SHF.R.S32.HI R83, RZ, 0x18, R106 ;  /* 0x00000018ff537819 */ /* 0x000fe2000001146a */
[----:B------:R-:W-:Y:S01]  /*6dd0*/  IMAD.MOV.U32 R81, RZ, RZ, R108 ;  /* 0x000000ffff517224 */ /* 0x000fe200078e006c */
[----:B------:R3:W-:Y:S01]  /*6de0*/  STS.128 [R177+0x2200], R168 ;  /* 0x002200a8b1007388 */ /* 0x0007e20000000c00 */
[----:B------:R-:W-:Y:S01]  /*6df0*/  IMAD R53, R78, R57, RZ ;  /* 0x000000394e357224 */ /* 0x000fe200078e02ff */
[----:B------:R-:W-:Y:S01]  /*6e00*/  SHF.L.U32 R100, R99, 0x8, RZ ;  /* 0x0000000863647819 */ /* 0x000fe200000006ff */
[----:B------:R-:W-:Y:S01]  /*6e10*/  IMAD R55, R84, R80, R55 ;  /* 0x0000005054377224 */ /* 0x000fe200078e0237 */
[----:B-1----:R-:W-:Y:S01]  /*6e20*/  IADD3 R187, PT, PT, R76, 0x1, RZ ;  /* 0x000000014cbb7810 */ /* 0x002fe20007ffe0ff */
[C---:B------:R-:W-:Y:S01]  /*6e30*/  IMAD R54, R78.reuse, R58, RZ ;  /* 0x0000003a4e367224 */ /* 0x040fe200078e02ff */
[----:B------:R-:W-:Y:S01]  /*6e40*/  SHF.R.S32.HI R85, RZ, 0x18, R100 ;  /* 0x00000018ff557819 */ /* 0x000fe20000011464 */
[----:B------:R-:W-:Y:S01]  /*6e50*/  IMAD R52, R81, R80, R52 ;  /* 0x0000005051347224 */ /* 0x000fe200078e0234 */
[----:B------:R-:W-:Y:S01]  /*6e60*/  I2IP.S8.S32.SAT R192, R55, R50, RZ ;  /* 0x0000003237c07239 */ /* 0x000fe200000014ff */
[----:B------:R-:W-:Y:S01]  /*6e70*/  IMAD R59, R78, R59, RZ ;  /* 0x0000003b4e3b7224 */ /* 0x000fe200078e02ff */
[----:B------:R-:W-:Y:S01]  /*6e80*/  MOV R81, R105 ;  /* 0x0000006900517202 */ /* 0x000fe20000000f00 */
[----:B------:R-:W-:Y:S01]  /*6e90*/  IMAD R53, R82, R80, R53 ;  /* 0x0000005052357224 */ /* 0x000fe200078e0235 */
[----:B------:R-:W-:Y:S01]  /*6ea0*/  I2IP.S8.S32.SAT R192, R49, R48, R192 ;  /* 0x0000003031c07239 */ /* 0x000fe200000014c0 */
[----:B------:R-:W-:Y:S01]  /*6eb0*/  IMAD R56, R78, R60, RZ ;  /* 0x0000003c4e387224 */ /* 0x000fe200078e02ff */
[----:B------:R-:W-:Y:S01]  /*6ec0*/  SHF.R.S32.HI R82, RZ, 0x18, R104 ;  /* 0x00000018ff527819 */ /* 0x000fe20000011468 */
[----:B------:R-:W-:Y:S01]  /*6ed0*/  IMAD R54, R83, R80, R54 ;  /* 0x0000005053367224 */ /* 0x000fe200078e0236 */
[----:B------:R-:W-:Y:S01]  /*6ee0*/  MOV R83, R102 ;  /* 0x0000006600537202 */ /* 0x000fe20000000f00 */
[-C--:B------:R-:W-:Y:S02]  /*6ef0*/  IMAD R59, R96, R80.reuse, R59 ;  /* 0x00000050603b7224 */ /* 0x080fe400078e023b */
[C---:B------:R-:W-:Y:S02]  /*6f00*/  IMAD R57, R78.reuse, R61, RZ ;  /* 0x0000003d4e397224 */ /* 0x040fe400078e02ff */
[----:B------:R-:W-:Y:S01]  /*6f10*/  IMAD R56, R81, R80, R56 ;  /* 0x0000005051387224 */ /* 0x000fe200078e0238 */
[----:B------:R-:W-:Y:S01]  /*6f20*/  SHF.R.S32.HI R81, RZ, 0x18, R103 ;  /* 0x00000018ff517819 */ /* 0x000fe20000011467 */
[C---:B------:R-:W-:Y:S01]  /*6f30*/  IMAD R58, R78.reuse, R62, RZ ;  /* 0x0000003e4e3a7224 */ /* 0x040fe200078e02ff */
[----:B------:R-:W-:Y:S01]  /*6f40*/  I2IP.S8.S32.SAT R193, R59, R54, RZ ;  /* 0x000000363bc17239 */ /* 0x000fe200000014ff */
[----:B------:R-:W-:Y:S02]  /*6f50*/  IMAD R63, R78, R63, RZ ;  /* 0x0000003f4e3f7224 */ /* 0x000fe400078e02ff */
[----:B------:R-:W-:Y:S01]  /*6f60*/  IMAD R57, R82, R80, R57 ;  /* 0x0000005052397224 */ /* 0x000fe200078e0239 */
[----:B------:R-:W-:Y:S01]  /*6f70*/  SHF.R.S32.HI R82, RZ, 0x18, R101 ;  /* 0x00000018ff527819 */ /* 0x000fe20000011465 */
[C---:B------:R-:W-:Y:S01]  /*6f80*/  IMAD R60, R78.reuse, R64, RZ ;  /* 0x000000404e3c7224 */ /* 0x040fe200078e02ff */
[----:B------:R-:W-:Y:S01]  /*6f90*/  I2IP.S8.S32.SAT R193, R53, R52, R193 ;  /* 0x0000003435c17239 */ /* 0x000fe200000014c1 */
[-C--:B------:R-:W-:Y:S02]  /*6fa0*/  IMAD R58, R81, R80.reuse, R58 ;  /* 0x00000050513a7224 */ /* 0x080fe400078e023a */
[C---:B------:R-:W-:Y:S02]  /*6fb0*/  IMAD R61, R78.reuse, R65, RZ ;  /* 0x000000414e3d7224 */ /* 0x040fe400078e02ff */
[-C--:B------:R-:W-:Y:S02]  /*6fc0*/  IMAD R63, R97, R80.reuse, R63 ;  /* 0x00000050613f7224 */ /* 0x080fe400078e023f */
[----:B------:R-:W-:Y:S02]  /*6fd0*/  IMAD R60, R83, R80, R60 ;  /* 0x00000050533c7224 */ /* 0x000fe400078e023c */
[----:B------:R-:W-:Y:S01]  /*6fe0*/  IMAD R62, R78, R66, RZ ;  /* 0x000000424e3e7224 */ /* 0x000fe200078e02ff */
[----:B------:R-:W-:Y:S01]  /*6ff0*/  I2IP.S8.S32.SAT R194, R63, R58, RZ ;  /* 0x0000003a3fc27239 */ /* 0x000fe200000014ff */
[----:B------:R-:W-:Y:S02]  /*7000*/  IMAD R61, R82, R80, R61 ;  /* 0x00000050523d7224 */ /* 0x000fe400078e023d */
[----:B------:R-:W-:Y:S01]  /*7010*/  IMAD R67, R78, R67, RZ ;  /* 0x000000434e437224 */ /* 0x000fe200078e02ff */
[----:B------:R-:W-:Y:S01]  /*7020*/  I2IP.S8.S32.SAT R194, R57, R56, R194 ;  /* 0x0000003839c27239 */ /* 0x000fe200000014c2 */
[-C--:B------:R-:W-:Y:S02]  /*7030*/  IMAD R62, R85, R80.reuse, R62 ;  /* 0x00000050553e7224 */ /* 0x080fe400078e023e */
[----:B------:R-:W-:Y:S05]  /*7040*/  IMAD R67, R98, R80, R67 ;  /* 0x0000005062437224 */ /* 0x000fea00078e0243 */
[----:B------:R-:W-:Y:S04]  /*7050*/  I2IP.S8.S32.SAT R189, R67, R62, RZ ;  /* 0x0000003e43bd7239 */ /* 0x000fe800000014ff */
[----:B------:R-:W-:Y:S05]  /*7060*/  I2IP.S8.S32.SAT R195, R61, R60, R189 ;  /* 0x0000003c3dc37239 */ /* 0x000fea00000014bd */
[----:B------:R3:W-:Y:S01]  /*7070*/  STS.128 [R176+0x2200], R192 ;  /* 0x002200c0b0007388 */ /* 0x0007e20000000c00 */
[----:B------:R-:W-:Y:S01]  /*7080*/  @!PT LDS RZ, [RZ] ;  /* 0x00000000fffff984 */ /* 0x000fe20000000800 */
[----:B------:R-:W-:Y:S01]  /*7090*/  @!PT LDS RZ, [RZ] ;  /* 0x00000000fffff984 */ /* 0x000fe20000000800 */
[----:B------:R-:W-:Y:S01]  /*70a0*/  @!PT LDS RZ, [RZ] ;  /* 0x00000000fffff984 */ /* 0x000fe20000000800 */
[----:B------:R-:W-:Y:S01]  /*70b0*/  @!PT LDS RZ, [RZ] ;  /* 0x00000000fffff984 */ /* 0x000fe20000000800 */
[----:B------:R1:W-:Y:S07]  /*70c0*/  MEMBAR.ALL.CTA ;  /* 0x0000000000007992 */ /* 0x0003ee0000008000 */
[----:B-1----:R-:W1:Y:S02]  /*70d0*/  FENCE.VIEW.ASYNC.S ;  /* 0x00000000000073c6 */ /* 0x002e640000000000 */
[----:B-1----:R-:W-:Y:S06]  /*70e0*/  BAR.SYNC.DEFER_BLOCKING 0x1, 0x80 ;  /* 0x0042000000007b1d */ /* 0x002fec0000010000 */
[----:B------:R-:W-:Y:S05]  /*70f0*/  @P0 BRA `(.L_x_112) ;  /* 0x0000000000340947 */ /* 0x000fea0003800000 */
[----:B------:R-:W-:Y:S01]  /*7100*/  UIADD3 UR12, UPT, UPT, UR43, 0x2200, URZ ;  /* 0x000022002b0c7890 */ /* 0x000fe2000fffe0ff */
[----:B------:R-:W-:Y:S01]  /*7110*/  R2UR UR9, R166 ;  /* 0x00000000a60972ca */ /* 0x000fe200000e0000 */
[----:B------:R-:W-:Y:S01]  /*7120*/  UIADD3 UR10, UP0, UPT, UR46, 0x680, URZ ;  /* 0x000006802e0a7890 */ /* 0x000fe2000ff1e0ff */
[----:B------:R-:W-:Y:S01]  /*7130*/  R2UR UR8, R165 ;  /* 0x00000000a50872ca */ /* 0x000fe200000e0000 */
[----:B------:R-:W-:Y:S02]  /*7140*/  UMOV UR7, UR36 ;  /* 0x0000002400077c82 */ /* 0x000fe40008000000 */
[----:B------:R-:W-:Y:S01]  /*7150*/  IMAD.U32 R185, RZ, RZ, UR12 ;  /* 0x0000000cffb97e24 */ /* 0x000fe2000f8e00ff */
[----:B------:R-:W-:Y:S04]  /*7160*/  UIADD3.X UR11, UPT, UPT, URZ, UR47, URZ, UP0, !UPT ;  /* 0x0000002fff0b7290 */ /* 0x000fe800087fe4ff */
[----:B------:R-:W-:Y:S03]  /*7170*/  R2UR UR4, R185 ;  /* 0x00000000b90472ca */ /* 0x000fe600000e0000 */
[----:B------:R-:W-:Y:S02]  /*7180*/  USHF.L.U32 UR5, UR9, 0x6, URZ ;  /* 0x0000000609057899 */ /* 0x000fe400080006ff */
[----:B------:R-:W-:Y:S09]  /*7190*/  USHF.L.U32 UR6, UR8, 0x7, URZ ;  /* 0x0000000708067899 */ /* 0x000ff200080006ff */
[----:B------:R1:W-:Y:S01]  /*71a0*/  UTMASTG.3D [UR4], [UR10] ;  /* 0x000000040a0073b5 */ /* 0x0003e20008010000 */
[----:B------:R0:W-:Y:S01]  /*71b0*/  UTMACMDFLUSH ;  /* 0x00000000000079b7 */ /* 0x0001e20000000000 */
[----:B-1----:R-:W-:Y:S04]  /*71c0*/  DEPBAR.LE SB0, 0x0 ;  /* 0x000080000000791a */ /* 0x002fe80000000000 */
.L_x_112:
[----:B------:R-:W-:Y:S05]  /*71d0*/  BSYNC.RECONVERGENT B0 ;  /* 0x0000000000007941 */ /* 0x000fea0003800200 */
.L_x_111:
[----:B------:R-:W-:Y:S01]  /*71e0*/  BAR.SYNC.DEFER_BLOCKING 0x1, 0x80 ;  /* 0x0042000000007b1d */ /* 0x000fe20000010000 */
[----:B------:R-:W-:Y:S01]  /*71f0*/  ISETP.NE.AND P2, PT, R186, RZ, PT ;  /* 0x000000ffba00720c */ /* 0x000fe20003f45270 */
[----:B------:R-:W-:Y:S01]  /*7200*/  IMAD.IADD R166, R75, 0x1, R145 ;  /* 0x000000014ba67824 */ /* 0x000fe200078e0291 */
[----:B------:R-:W-:Y:S01]  /*7210*/  ISETP.NE.AND P0, PT, R188, 0x2, PT ;  /* 0x00000002bc00780c */ /* 0x000fe20003f05270 */
[----:B------:R-:W-:Y:S01]  /*7220*/  IMAD.IADD R165, R77, 0x1, R164 ;  /* 0x000000014da57824 */ /* 0x000fe200078e02a4 */
[----:B------:R-:W-:Y:S02]  /*7230*/  ISETP.NE.AND P1, PT, R187, 0x4, PT ;  /* 0x00000004bb00780c */ /* 0x000fe40003f25270 */
[----:B------:R-:W-:Y:S02]  /*7240*/  SEL R0, RZ, 0x1, P0 ;  /* 0x00000001ff007807 */ /* 0x000fe40000000000 */
[----:B------:R-:W-:Y:S02]  /*7250*/  SEL R3, RZ, 0x1, P1 ;  /* 0x00000001ff037807 */ /* 0x000fe40000800000 */
[----:B------:R-:W-:Y:S02]  /*7260*/  LOP3.LUT R183, R183, R0, RZ, 0x3c, !PT ;  /* 0x00000000b7b77212 */ /* 0x000fe400078e3cff */
[----:B------:R-:W-:Y:S02]  /*7270*/  LOP3.LUT R184, R184, R3, RZ, 0x3c, !PT ;  /* 0x00000003b8b87212 */ /* 0x000fe400078e3cff */
[----:B------:R-:W-:Y:S02]  /*7280*/  @P2 R2UR UR36, R181 ;  /* 0x00000000b52422ca */ /* 0x000fe400000e0000 */
[----:B------:R-:W-:Y:S02]  /*7290*/  SEL R188, R188, RZ, P0 ;  /* 0x000000ffbcbc7207 */ /* 0x000fe40000000000 */
[----:B------:R-:W-:Y:S01]  /*72a0*/  SEL R76, R187, RZ, P1 ;  /* 0x000000ffbb4c7207 */ /* 0x000fe20000800000 */
[----:B------:R-:W-:Y:S10]  /*72b0*/  @P2 BRA `(.L_x_113) ;  /* 0xffffffdc00382947 */ /* 0x000ff4000383ffff */
[----:B------:R-:W-:Y:S05]  /*72c0*/  EXIT ;  /* 0x000000000000794d */ /* 0x000fea0003800000 */
.L_x_24:
[----:B--2---:R2:W4:Y:S02]  /*72d0*/  SYNCS.PHASECHK.TRANS64.TRYWAIT P0, [R3+URZ+0xe0], R2 ;  /* 0x0000e002030075a7 */ /* 0x00452400080011ff */
[----:B----4-:R-:W-:Y:S05]  /*72e0*/  @!P0 NANOSLEEP.SYNCS 0x989680 ;  /* 0x009896800000895d */ /* 0x010fea0003900000 */
[----:B------:R-:W4:Y:S02]  /*72f0*/  @!P0 SYNCS.PHASECHK.TRANS64 P0, [R3+URZ+0xe0], R2 ;  /* 0x0000e002030085a7 */ /* 0x000f2400080010ff */
[----:B----4-:R-:W-:Y:S05]  /*7300*/  @!P0 BRA `(.L_x_24) ;  /* 0xfffffffc00f08947 */ /* 0x010fea000383ffff */
[----:B------:R-:W-:Y:S05]  /*7310*/  BRA `(.L_x_114) ;  /* 0xffffffa4002c7947 */ /* 0x000fea000383ffff */
.L_x_27:
[----:B-1----:R-:W-:-:S07]  /*7320*/  MOV R2, UR33 ;  /* 0x0000002100027c02 */ /* 0x002fce0008000f00 */
.L_x_115:
[----:B-1----:R1:W2:Y:S02]  /*7330*/  SYNCS.PHASECHK.TRANS64.TRYWAIT P0, [R2+URZ+0x28], R5 ;  /* 0x00002805020075a7 */ /* 0x0022a400080011ff */
[----:B--2---:R-:W-:Y:S05]  /*7340*/  @!P0 NANOSLEEP.SYNCS 0x989680 ;  /* 0x009896800000895d */ /* 0x004fea0003900000 */
[----:B------:R-:W2:Y:S02]  /*7350*/  @!P0 SYNCS.PHASECHK.TRANS64 P0, [R2+URZ+0x28], R5 ;  /* 0x00002805020085a7 */ /* 0x000ea400080010ff */
[----:B--2---:R-:W-:Y:S05]  /*7360*/  @!P0 BRA `(.L_x_115) ;  /* 0xfffffffc00f08947 */ /* 0x004fea000383ffff */
[----:B------:R-:W-:Y:S05]  /*7370*/  BRA `(.L_x_26) ;  /* 0xffffffa400947947 */ /* 0x000fea000383ffff */
.L_x_34:
[----:B-1----:R-:W-:-:S07]  /*7380*/  MOV R2, UR17 ;  /* 0x0000001100027c02 */ /* 0x002fce0008000f00 */
.L_x_116:
[----:B-1----:R1:W2:Y:S02]  /*7390*/  SYNCS.PHASECHK.TRANS64.TRYWAIT P0, [R2+URZ+0x28], R5 ;  /* 0x00002805020075a7 */ /* 0x0022a400080011ff */
[----:B--2---:R-:W-:Y:S05]  /*73a0*/  @!P0 NANOSLEEP.SYNCS 0x989680 ;  /* 0x009896800000895d */ /* 0x004fea0003900000 */
[----:B------:R-:W2:Y:S02]  /*73b0*/  @!P0 SYNCS.PHASECHK.TRANS64 P0, [R2+URZ+0x28], R5 ;  /* 0x00002805020085a7 */ /* 0x000ea400080010ff */
[----:B--2---:R-:W-:Y:S05]  /*73c0*/  @!P0 BRA `(.L_x_116) ;  /* 0xfffffffc00f08947 */ /* 0x004fea000383ffff */
[----:B------:R-:W-:Y:S05]  /*73d0*/  BRA `(.L_x_33) ;  /* 0xffffffa800507947 */ /* 0x000fea000383ffff */
.L_x_39:
[----:B-1----:R1:W2:Y:S02]  /*73e0*/  SYNCS.PHASECHK.TRANS64.TRYWAIT P0, [R2+URZ+0x70], R3 ;  /* 0x00007003020075a7 */ /* 0x0022a400080011ff */
[----:B--2---:R-:W-:Y:S05]  /*73f0*/  @!P0 NANOSLEEP.SYNCS 0x989680 ;  /* 0x009896800000895d */ /* 0x004fea0003900000 */
[----:B------:R-:W2:Y:S02]  /*7400*/  @!P0 SYNCS.PHASECHK.TRANS64 P0, [R2+URZ+0x70], R3 ;  /* 0x00007003020085a7 */ /* 0x000ea400080010ff */
[----:B--2---:R-:W-:Y:S05]  /*7410*/  @!P0 BRA `(.L_x_39) ;  /* 0xfffffffc00f08947 */ /* 0x004fea000383ffff */
[----:B------:R-:W-:Y:S05]  /*7420*/  BRA `(.L_x_117) ;  /* 0xffffffa800f47947 */ /* 0x000fea000383ffff */
.L_x_43:
[----:B---3--:R-:W-:-:S07]  /*7430*/  MOV R0, UR5 ;  /* 0x0000000500007c02 */ /* 0x008fce0008000f00 */
.L_x_118:
[----:B-1----:R1:W2:Y:S02]  /*7440*/  SYNCS.PHASECHK.TRANS64.TRYWAIT P0, [R0+URZ], R3 ;  /* 0x00000003000075a7 */ /* 0x0022a400080011ff */
[----:B--2---:R-:W-:Y:S05]  /*7450*/  @!P0 NANOSLEEP.SYNCS 0x989680 ;  /* 0x009896800000895d */ /* 0x004fea0003900000 */
[----:B------:R-:W2:Y:S02]  /*7460*/  @!P0 SYNCS.PHASECHK.TRANS64 P0, [R0+URZ], R3 ;  /* 0x00000003000085a7 */ /* 0x000ea400080010ff */
[----:B--2---:R-:W-:Y:S05]  /*7470*/  @!P0 BRA `(.L_x_118) ;  /* 0xfffffffc00f08947 */ /* 0x004fea000383ffff */
[----:B------:R-:W-:Y:S05]  /*7480*/  BRA `(.L_x_119) ;  /* 0xffffffb000647947 */ /* 0x000fea000383ffff */
.L_x_44:
[----:B---3--:R-:W-:-:S07]  /*7490*/  MOV R0, UR5 ;  /* 0x0000000500007c02 */ /* 0x008fce0008000f00 */
.L_x_120:
[----:B-1----:R1:W2:Y:S02]  /*74a0*/  SYNCS.PHASECHK.TRANS64.TRYWAIT P0, [R0+URZ], R3 ;  /* 0x00000003000075a7 */ /* 0x0022a400080011ff */
[----:B--2---:R-:W-:Y:S05]  /*74b0*/  @!P0 NANOSLEEP.SYNCS 0x989680 ;  /* 0x009896800000895d */ /* 0x004fea0003900000 */
[----:B------:R-:W2:Y:S02]  /*74c0*/  @!P0 SYNCS.PHASECHK.TRANS64 P0, [R0+URZ], R3 ;  /* 0x00000003000085a7 */ /* 0x000ea400080010ff */
[----:B--2---:R-:W-:Y:S05]  /*74d0*/  @!P0 BRA `(.L_x_120) ;  /* 0xfffffffc00f08947 */ /* 0x004fea000383ffff */
[----:B------:R-:W-:Y:S05]  /*74e0*/  BRA `(.L_x_121) ;  /* 0xffffffb000707947 */ /* 0x000fea000383ffff */
.L_x_45:
[----:B---3--:R-:W-:-:S07]  /*74f0*/  MOV R0, UR5 ;  /* 0x0000000500007c02 */ /* 0x008fce0008000f00 */
.L_x_122:
[----:B-1----:R1:W2:Y:S02]  /*7500*/  SYNCS.PHASECHK.TRANS64.TRYWAIT P0, [R0+URZ], R3 ;  /* 0x00000003000075a7 */ /* 0x0022a400080011ff */
[----:B--2---:R-:W-:Y:S05]  /*7510*/  @!P0 NANOSLEEP.SYNCS 0x989680 ;  /* 0x009896800000895d */ /* 0x004fea0003900000 */
[----:B------:R-:W2:Y:S02]  /*7520*/  @!P0 SYNCS.PHASECHK.TRANS64 P0, [R0+URZ], R3 ;  /* 0x00000003000085a7 */ /* 0x000ea400080010ff */
[----:B--2---:R-:W-:Y:S05]  /*7530*/  @!P0 BRA `(.L_x_122) ;  /* 0xfffffffc00f08947 */ /* 0x004fea000383ffff */
[----:B------:R-:W-:Y:S05]  /*7540*/  BRA `(.L_x_123) ;  /* 0xffffffb0007c7947 */ /* 0x000fea000383ffff */
.L_x_46:
[----:B---3--:R-:W-:-:S07]  /*7550*/  MOV R0, UR5 ;  /* 0x0000000500007c02 */ /* 0x008fce0008000f00 */
.L_x_124:
[----:B-1----:R1:W2:Y:S02]  /*7560*/  SYNCS.PHASECHK.TRANS64.TRYWAIT P0, [R0+URZ], R3 ;  /* 0x00000003000075a7 */ /* 0x0022a400080011ff */
[----:B--2---:R-:W-:Y:S05]  /*7570*/  @!P0 NANOSLEEP.SYNCS 0x989680 ;  /* 0x009896800000895d */ /* 0x004fea0003900000 */
[----:B------:R-:W2:Y:S02]  /*7580*/  @!P0 SYNCS.PHASECHK.TRANS64 P0, [R0+URZ], R3 ;  /* 0x00000003000085a7 */ /* 0x000ea400080010ff */
[----:B--2---:R-:W-:Y:S05]  /*7590*/  @!P0 BRA `(.L_x_124) ;  /* 0xfffffffc00f08947 */ /* 0x004fea000383ffff */
[----:B------:R-:W-:Y:S05]  /*75a0*/  BRA `(.L_x_125) ;  /* 0xffffffb000887947 */ /* 0x000fea000383ffff */
.L_x_49:
[----:B-1----:R1:W2:Y:S02]  /*75b0*/  SYNCS.PHASECHK.TRANS64.TRYWAIT P0, [R0+URZ+0xd0], R5 ;  /* 0x0000d005000075a7 */ /* 0x0022a400080011ff */
[----:B--2---:R-:W-:Y:S05]  /*75c0*/  @!P0 NANOSLEEP.SYNCS 0x989680 ;  /* 0x009896800000895d */ /* 0x004fea0003900000 */
[----:B------:R-:W2:Y:S02]  /*75d0*/  @!P0 SYNCS.PHASECHK.TRANS64 P0, [R0+URZ+0xd0], R5 ;  /* 0x0000d005000085a7 */ /* 0x000ea400080010ff */
[----:B--2---:R-:W-:Y:S05]  /*75e0*/  @!P0 BRA `(.L_x_49) ;  /* 0xfffffffc00f08947 */ /* 0x004fea000383ffff */
[----:B------:R-:W-:Y:S05]  /*75f0*/  BRA `(.L_x_126) ;  /* 0xffffffb000e87947 */ /* 0x000fea000383ffff */
.L_x_50:
[----:B------:R-:W-:-:S07]  /*7600*/  MOV R0, UR5 ;  /* 0x0000000500007c02 */ /* 0x000fce0008000f00 */
.L_x_127:
[----:B-1----:R1:W2:Y:S02]  /*7610*/  SYNCS.PHASECHK.TRANS64.TRYWAIT P0, [R0+URZ+0x80], R7 ;  /* 0x00008007000075a7 */ /* 0x0022a400080011ff */
[----:B--2---:R-:W-:Y:S05]  /*7620*/  @!P0 NANOSLEEP.SYNCS 0x989680 ;  /* 0x009896800000895d */ /* 0x004fea0003900000 */
[----:B------:R-:W2:Y:S02]  /*7630*/  @!P0 SYNCS.PHASECHK.TRANS64 P0, [R0+URZ+0x80], R7 ;  /* 0x00008007000085a7 */ /* 0x000ea400080010ff */
[----:B--2---:R-:W-:Y:S05]  /*7640*/  @!P0 BRA `(.L_x_127) ;  /* 0xfffffffc00f08947 */ /* 0x004fea000383ffff */
[----:B------:R-:W-:Y:S05]  /*7650*/  BRA `(.L_x_128) ;  /* 0xffffffb000f87947 */ /* 0x000fea000383ffff */
.L_x_51:
[----:B-1----:R1:W2:Y:S02]  /*7660*/  SYNCS.PHASECHK.TRANS64.TRYWAIT P1, [R0+URZ+0x70], R5 ;  /* 0x00007005000075a7 */ /* 0x0022a400080211ff */
[----:B--2---:R-:W-:Y:S05]  /*7670*/  @!P1 NANOSLEEP.SYNCS 0x989680 ;  /* 0x009896800000995d */ /* 0x004fea0003900000 */
[----:B------:R-:W2:Y:S02]  /*7680*/  @!P1 SYNCS.PHASECHK.TRANS64 P1, [R0+URZ+0x70], R5 ;  /* 0x00007005000095a7 */ /* 0x000ea400080210ff */
[----:B--2---:R-:W-:Y:S05]  /*7690*/  @!P1 BRA `(.L_x_51) ;  /* 0xfffffffc00f09947 */ /* 0x004fea000383ffff */
[----:B------:R-:W-:Y:S05]  /*76a0*/  BRA `(.L_x_129) ;  /* 0xffffffb400287947 */ /* 0x000fea000383ffff */
.L_x_54:
[----:B------:R-:W-:-:S07]  /*76b0*/  MOV R0, UR5 ;  /* 0x0000000500007c02 */ /* 0x000fce0008000f00 */
.L_x_130:
[----:B-1----:R1:W2:Y:S02]  /*76c0*/  SYNCS.PHASECHK.TRANS64.TRYWAIT P0, [R0+URZ+0x80], R3 ;  /* 0x00008003000075a7 */ /* 0x0022a400080011ff */
[----:B--2---:R-:W-:Y:S05]  /*76d0*/  @!P0 NANOSLEEP.SYNCS 0x989680 ;  /* 0x009896800000895d */ /* 0x004fea0003900000 */
[----:B------:R-:W2:Y:S02]  /*76e0*/  @!P0 SYNCS.PHASECHK.TRANS64 P0, [R0+URZ+0x80], R3 ;  /* 0x00008003000085a7 */ /* 0x000ea400080010ff */
[----:B--2---:R-:W-:Y:S05]  /*76f0*/  @!P0 BRA `(.L_x_130) ;  /* 0xfffffffc00f08947 */ /* 0x004fea000383ffff */
[----:B------:R-:W-:Y:S05]  /*7700*/  BRA `(.L_x_53) ;  /* 0xffffffb4007c7947 */ /* 0x000fea000383ffff */
.L_x_63:
[----:B-1----:R-:W-:-:S04]  /*7710*/  MOV R4, UR6 ;  /* 0x0000000600047c02 */ /* 0x002fc80008000f00 */
[----:B------:R1:W2:Y:S03]  /*7720*/  SYNCS.PHASECHK.TRANS64.TRYWAIT P0, [R4+URZ+0x8], R5 ;  /* 0x00000805040075a7 */ /* 0x0002a600080011ff */
[----:B--2---:R-:W-:Y:S05]  /*7730*/  @!P0 NANOSLEEP.SYNCS 0x989680 ;  /* 0x009896800000895d */ /* 0x004fea0003900000 */
[----:B------:R-:W2:Y:S02]  /*7740*/  @!P0 SYNCS.PHASECHK.TRANS64 P0, [R4+URZ+0x8], R5 ;  /* 0x00000805040085a7 */ /* 0x000ea400080010ff */
[----:B--2---:R-:W-:Y:S05]  /*7750*/  @!P0 BRA `(.L_x_63) ;  /* 0xfffffffc00ec8947 */ /* 0x004fea000383ffff */
[----:B------:R-:W-:Y:S05]  /*7760*/  BRA `(.L_x_62) ;  /* 0xffffffb800307947 */ /* 0x000fea000383ffff */
.L_x_65:
[----:B------:R-:W-:Y:S01]  /*7770*/  BSSY B0, `(.L_x_131) ;  /* 0x0000006000007945 */ /* 0x000fe20003800000 */
[----:B------:R-:W-:-:S07]  /*7780*/  MOV R15, 0xffffffff ;  /* 0xffffffff000f7802 */ /* 0x000fce0000000f00 */
[----:B-1---5:R-:W-:Y:S05]  /*7790*/  WARPSYNC.COLLECTIVE R15, `(.L_x_132) ;  /* 0x000000000f0c7348 */ /* 0x022fea0003c00000 */
[----:B------:R-:W-:Y:S02]  /*77a0*/  ELECT P6, UR79, PT ;  /* 0x00000000004f782f */ /* 0x000fe400038c0000 */
[----:B------:R-:W-:Y:S01]  /*77b0*/  MOV R14, UR79 ;  /* 0x0000004f000e7c02 */ /* 0x000fe20008000f00 */
[----:B-1---5:R-:W-:Y:S10]  /*77c0*/  ENDCOLLECTIVE ;  /* 0x000000000000791b */ /* 0x022ff40003800000 */
.L_x_132:
[----:B------:R-:W-:Y:S05]  /*77d0*/  BSYNC B0 ;  /* 0x0000000000007941 */ /* 0x000fea0003800000 */
.L_x_131:
[----:B------:R-:W-:Y:S05]  /*77e0*/  BRA `(.L_x_133) ;  /* 0xffffffb800607947 */ /* 0x000fea000383ffff */
.L_x_67:
[----:B-1----:R-:W-:-:S04]  /*77f0*/  MOV R2, UR6 ;  /* 0x0000000600027c02 */ /* 0x002fc80008000f00 */
[----:B------:R1:W2:Y:S03]  /*7800*/  SYNCS.PHASECHK.TRANS64.TRYWAIT P0, [R2+URZ+0x8], R3 ;  /* 0x00000803020075a7 */ /* 0x0002a600080011ff */
[----:B--2---:R-:W-:Y:S05]  /*7810*/  @!P0 NANOSLEEP.SYNCS 0x989680 ;  /* 0x009896800000895d */ /* 0x004fea0003900000 */
[----:B------:R-:W2:Y:S02]  /*7820*/  @!P0 SYNCS.PHASECHK.TRANS64 P0, [R2+URZ+0x8], R3 ;  /* 0x00000803020085a7 */ /* 0x000ea400080010ff */
[----:B--2---:R-:W-:Y:S05]  /*7830*/  @!P0 BRA `(.L_x_67) ;  /* 0xfffffffc00ec8947 */ /* 0x004fea000383ffff */
[----:B------:R-:W-:Y:S05]  /*7840*/  BRA `(.L_x_66) ;  /* 0xffffffb800647947 */ /* 0x000fea000383ffff */
.L_x_68:
[----:B-1----:R1:W2:Y:S02]  /*7850*/  SYNCS.PHASECHK.TRANS64.TRYWAIT P0, [R0+URZ+0x70], R5 ;  /* 0x00007005000075a7 */ /* 0x0022a400080011ff */
[----:B--2---:R-:W-:Y:S05]  /*7860*/  @!P0 NANOSLEEP.SYNCS 0x989680 ;  /* 0x009896800000895d */ /* 0x004fea0003900000 */
[----:B------:R-:W2:Y:S02]  /*7870*/  @!P0 SYNCS.PHASECHK.TRANS64 P0, [R0+URZ+0x70], R5 ;  /* 0x00007005000085a7 */ /* 0x000ea400080010ff */
[----:B--2---:R-:W-:Y:S05]  /*7880*/  @!P0 BRA `(.L_x_68) ;  /* 0xfffffffc00f08947 */ /* 0x004fea000383ffff */
[----:B------:R-:W-:Y:S05]  /*7890*/  BRA `(.L_x_134) ;  /* 0xffffffbc00507947 */ /* 0x000fea000383ffff */
.L_x_70:
[----:B------:R-:W-:-:S07]  /*78a0*/  MOV R0, UR9 ;  /* 0x0000000900007c02 */ /* 0x000fce0008000f00 */
.L_x_135:
[----:B-1----:R1:W2:Y:S02]  /*78b0*/  SYNCS.PHASECHK.TRANS64.TRYWAIT P0, [R0+URZ+0xb0], R5 ;  /* 0x0000b005000075a7 */ /* 0x0022a400080011ff */
[----:B--2---:R-:W-:Y:S05]  /*78c0*/  @!P0 NANOSLEEP.SYNCS 0x989680 ;  /* 0x009896800000895d */ /* 0x004fea0003900000 */
[----:B------:R-:W2:Y:S02]  /*78d0*/  @!P0 SYNCS.PHASECHK.TRANS64 P0, [R0+URZ+0xb0], R5 ;  /* 0x0000b005000085a7 */ /* 0x000ea400080010ff */
[----:B--2---:R-:W-:Y:S05]  /*78e0*/  @!P0 BRA `(.L_x_135) ;  /* 0xfffffffc00f08947 */ /* 0x004fea000383ffff */
[----:B------:R-:W-:Y:S05]  /*78f0*/  BRA `(.L_x_136) ;  /* 0xffffffbc009c7947 */ /* 0x000fea000383ffff */
.L_x_73:
[----:B------:R-:W-:Y:S07]  /*7900*/  MOV R0, UR8 ;  /* 0x0000000800007c02 */ /* 0x000fee0008000f00 */
.L_x_137:
[----:B-1----:R1:W2:Y:S02]  /*7910*/  SYNCS.PHASECHK.TRANS64.TRYWAIT P0, [R0+URZ], R5 ;  /* 0x00000005000075a7 */ /* 0x0022a400080011ff */
[----:B--2---:R-:W-:Y:S05]  /*7920*/  @!P0 NANOSLEEP.SYNCS 0x989680 ;  /* 0x009896800000895d */ /* 0x004fea0003900000 */
[----:B------:R-:W2:Y:S02]  /*7930*/  @!P0 SYNCS.PHASECHK.TRANS64 P0, [R0+URZ], R5 ;  /* 0x00000005000085a7 */ /* 0x000ea400080010ff */
[----:B--2---:R-:W-:Y:S05]  /*7940*/  @!P0 BRA `(.L_x_137) ;  /* 0xfffffffc00f08947 */ /* 0x004fea000383ffff */
[----:B------:R-:W-:Y:S05]  /*7950*/  BRA `(.L_x_72) ;  /* 0xffffffbc00b07947 */ /* 0x000fea000383ffff */
.L_x_77:
[----:B-1----:R-:W-:-:S07]  /*7960*/  MOV R0, UR8 ;  /* 0x0000000800007c02 */ /* 0x002fce0008000f00 */
.L_x_138:
[----:B-1----:R1:W2:Y:S02]  /*7970*/  SYNCS.PHASECHK.TRANS64.TRYWAIT P0, [R0+URZ], R3 ;  /* 0x00000003000075a7 */ /* 0x0022a400080011ff */
[----:B--2---:R-:W-:Y:S05]  /*7980*/  @!P0 NANOSLEEP.SYNCS 0x989680 ;  /* 0x009896800000895d */ /* 0x004fea0003900000 */
[----:B------:R-:W2:Y:S02]  /*7990*/  @!P0 SYNCS.PHASECHK.TRANS64 P0, [R0+URZ], R3 ;  /* 0x00000003000085a7 */ /* 0x000ea400080010ff */
[----:B--2---:R-:W-:Y:S05]  /*79a0*/  @!P0 BRA `(.L_x_138) ;  /* 0xfffffffc00f08947 */ /* 0x004fea000383ffff */
[----:B------:R-:W-:Y:S05]  /*79b0*/  BRA `(.L_x_139) ;  /* 0xffffffc000a47947 */ /* 0x000fea000383ffff */
.L_x_78:
[----:B------:R-:W-:-:S07]  /*79c0*/  MOV R0, UR8 ;  /* 0x0000000800007c02 */ /* 0x000fce0008000f00 */
.L_x_140:
[----:B-1----:R1:W2:Y:S02]  /*79d0*/  SYNCS.PHASECHK.TRANS64.TRYWAIT P0, [R0+URZ], R3 ;  /* 0x00000003000075a7 */ /* 0x0022a400080011ff */
[----:B--2---:R-:W-:Y:S05]  /*79e0*/  @!P0 NANOSLEEP.SYNCS 0x989680 ;  /* 0x009896800000895d */ /* 0x004fea0003900000 */
[----:B------:R-:W2:Y:S02]  /*79f0*/  @!P0 SYNCS.PHASECHK.TRANS64 P0, [R0+URZ], R3 ;  /* 0x00000003000085a7 */ /* 0x000ea400080010ff */
[----:B--2---:R-:W-:Y:S05]  /*7a00*/  @!P0 BRA `(.L_x_140) ;  /* 0xfffffffc00f08947 */ /* 0x004fea000383ffff */
[----:B------:R-:W-:Y:S05]  /*7a10*/  BRA `(.L_x_141) ;  /* 0xffffffc000b07947 */ /* 0x000fea000383ffff */
.L_x_79:
[----:B------:R-:W-:-:S07]  /*7a20*/  MOV R0, UR8 ;  /* 0x0000000800007c02 */ /* 0x000fce0008000f00 */
.L_x_142:
[----:B-1----:R1:W2:Y:S02]  /*7a30*/  SYNCS.PHASECHK.TRANS64.TRYWAIT P0, [R0+URZ], R3 ;  /* 0x00000003000075a7 */ /* 0x0022a400080011ff */
[----:B--2---:R-:W-:Y:S05]  /*7a40*/  @!P0 NANOSLEEP.SYNCS 0x989680 ;  /* 0x009896800000895d */ /* 0x004fea0003900000 */
[----:B------:R-:W2:Y:S02]  /*7a50*/  @!P0 SYNCS.PHASECHK.TRANS64 P0, [R0+URZ], R3 ;  /* 0x00000003000085a7 */ /* 0x000ea400080010ff */
[----:B--2---:R-:W-:Y:S05]  /*7a60*/  @!P0 BRA `(.L_x_142) ;  /* 0xfffffffc00f08947 */ /* 0x004fea000383ffff */
[----:B------:R-:W-:Y:S05]  /*7a70*/  BRA `(.L_x_143) ;  /* 0xffffffc000bc7947 */ /* 0x000fea000383ffff */
.L_x_82:
[----:B------:R-:W-:-:S07]  /*7a80*/  MOV R0, UR7 ;  /* 0x0000000700007c02 */ /* 0x000fce0008000f00 */
.L_x_144:
[----:B-1----:R1:W2:Y:S02]  /*7a90*/  SYNCS.PHASECHK.TRANS64.TRYWAIT P1, [R0+URZ+0xf0], R3 ;  /* 0x0000f003000075a7 */ /* 0x0022a400080211ff */
[----:B--2---:R-:W-:Y:S05]  /*7aa0*/  @!P1 NANOSLEEP.SYNCS 0x989680 ;  /* 0x009896800000995d */ /* 0x004fea0003900000 */
[----:B------:R-:W2:Y:S02]  /*7ab0*/  @!P1 SYNCS.PHASECHK.TRANS64 P1, [R0+URZ+0xf0], R3 ;  /* 0x0000f003000095a7 */ /* 0x000ea400080210ff */
[----:B--2---:R-:W-:Y:S05]  /*7ac0*/  @!P1 BRA `(.L_x_144) ;  /* 0xfffffffc00f09947 */ /* 0x004fea000383ffff */
[----:B------:R-:W-:Y:S05]  /*7ad0*/  BRA `(.L_x_145) ;  /* 0xffffffc400087947 */ /* 0x000fea000383ffff */
.L_x_87:
[----:B--2---:R2:W4:Y:S02]  /*7ae0*/  SYNCS.PHASECHK.TRANS64.TRYWAIT P0, [R0+URZ+0x70], R3 ;  /* 0x00007003000075a7 */ /* 0x00452400080011ff */
[----:B----4-:R-:W-:Y:S05]  /*7af0*/  @!P0 NANOSLEEP.SYNCS 0x989680 ;  /* 0x009896800000895d */ /* 0x010fea0003900000 */
[----:B------:R-:W4:Y:S02]  /*7b00*/  @!P0 SYNCS.PHASECHK.TRANS64 P0, [R0+URZ+0x70], R3 ;  /* 0x00007003000085a7 */ /* 0x000f2400080010ff */
[----:B----4-:R-:W-:Y:S05]  /*7b10*/  @!P0 BRA `(.L_x_87) ;  /* 0xfffffffc00f08947 */ /* 0x010fea000383ffff */
[----:B------:R-:W-:Y:S05]  /*7b20*/  BRA `(.L_x_146) ;  /* 0xffffffc8000c7947 */ /* 0x000fea000383ffff */
.L_x_90:
[----:B------:R-:W-:Y:S07]  /*7b30*/  MOV R0, UR6 ;  /* 0x0000000600007c02 */ /* 0x000fee0008000f00 */
.L_x_147:
[----:B--2---:R2:W4:Y:S02]  /*7b40*/  SYNCS.PHASECHK.TRANS64.TRYWAIT P0, [R0+URZ+0x68], R3 ;  /* 0x00006803000075a7 */ /* 0x00452400080011ff */
[----:B----4-:R-:W-:Y:S05]  /*7b50*/  @!P0 NANOSLEEP.SYNCS 0x989680 ;  /* 0x009896800000895d */ /* 0x010fea0003900000 */
[----:B------:R-:W4:Y:S02]  /*7b60*/  @!P0 SYNCS.PHASECHK.TRANS64 P0, [R0+URZ+0x68], R3 ;  /* 0x00006803000085a7 */ /* 0x000f2400080010ff */
[----:B----4-:R-:W-:Y:S05]  /*7b70*/  @!P0 BRA `(.L_x_147) ;  /* 0xfffffffc00f08947 */ /* 0x010fea000383ffff */
[----:B------:R-:W-:Y:S05]  /*7b80*/  BRA `(.L_x_89) ;  /* 0xffffffc800f87947 */ /* 0x000fea000383ffff */
.L_x_93:
[----:B------:R-:W-:Y:S07]  /*7b90*/  MOV R3, UR6 ;  /* 0x0000000600037c02 */ /* 0x000fee0008000f00 */
.L_x_148:
[----:B-1----:R1:W2:Y:S02]  /*7ba0*/  SYNCS.PHASECHK.TRANS64.TRYWAIT P2, [R3+URZ+0x58], R26 ;  /* 0x0000581a030075a7 */ /* 0x0022a400080411ff */
[----:B--2---:R-:W-:Y:S05]  /*7bb0*/  @!P2 NANOSLEEP.SYNCS 0x989680 ;  /* 0x009896800000a95d */ /* 0x004fea0003900000 */
[----:B------:R-:W2:Y:S02]  /*7bc0*/  @!P2 SYNCS.PHASECHK.TRANS64 P2, [R3+URZ+0x58], R26 ;  /* 0x0000581a0300a5a7 */ /* 0x000ea400080410ff */
[----:B--2---:R-:W-:Y:S05]  /*7bd0*/  @!P2 BRA `(.L_x_148) ;  /* 0xfffffffc00f0a947 */ /* 0x004fea000383ffff */
[----:B------:R-:W-:Y:S05]  /*7be0*/  BRA `(.L_x_149) ;  /* 0xffffffcc008c7947 */ /* 0x000fea000383ffff */
.L_x_96:
[----:B--2---:R2:W3:Y:S02]  /*7bf0*/  SYNCS.PHASECHK.TRANS64.TRYWAIT P0, [R0+URZ+0x70], R3 ;  /* 0x00007003000075a7 */ /* 0x0044e400080011ff */
[----:B---3--:R-:W-:Y:S05]  /*7c00*/  @!P0 NANOSLEEP.SYNCS 0x989680 ;  /* 0x009896800000895d */ /* 0x008fea0003900000 */
[----:B------:R-:W3:Y:S02]  /*7c10*/  @!P0 SYNCS.PHASECHK.TRANS64 P0, [R0+URZ+0x70], R3 ;  /* 0x00007003000085a7 */ /* 0x000ee400080010ff */
[----:B---3--:R-:W-:Y:S05]  /*7c20*/  @!P0 BRA `(.L_x_96) ;  /* 0xfffffffc00f08947 */ /* 0x008fea000383ffff */
[----:B------:R-:W-:Y:S05]  /*7c30*/  BRA `(.L_x_150) ;  /* 0xffffffd000ec7947 */ /* 0x000fea000383ffff */
.L_x_107:
[----:B-1----:R-:W-:Y:S04]  /*7c40*/  MOV R0, UR43 ;  /* 0x0000002b00007c02 */ /* 0x002fe80008000f00 */
[----:B------:R1:W2:Y:S03]  /*7c50*/  SYNCS.PHASECHK.TRANS64.TRYWAIT P1, [R0+URZ+0x50], R3 ;  /* 0x00005003000075a7 */ /* 0x0002a600080211ff */
[----:B--2---:R-:W-:Y:S05]  /*7c60*/  @!P1 NANOSLEEP.SYNCS 0x989680 ;  /* 0x009896800000995d */ /* 0x004fea0003900000 */
[----:B------:R-:W2:Y:S02]  /*7c70*/  @!P1 SYNCS.PHASECHK.TRANS64 P1, [R0+URZ+0x50], R3 ;  /* 0x00005003000095a7 */ /* 0x000ea400080210ff */
[----:B--2---:R-:W-:Y:S05]  /*7c80*/  @!P1 BRA `(.L_x_107) ;  /* 0xfffffffc00ec9947 */ /* 0x004fea000383ffff */
[----:B------:R-:W-:Y:S05]  /*7c90*/  BRA `(.L_x_106) ;  /* 0xffffffdc00e87947 */ /* 0x000fea000383ffff */
.L_x_109:
[----:B------:R1:W1:Y:S02]  /*7ca0*/  SYNCS.PHASECHK.TRANS64.TRYWAIT P1, [R187+URZ+0x90], R2 ;  /* 0x00009002bb0075a7 */ /* 0x00026400080211ff */
[----:B-1----:R-:W-:Y:S05]  /*7cb0*/  @!P1 NANOSLEEP.SYNCS 0x989680 ;  /* 0x009896800000995d */ /* 0x002fea0003900000 */
[----:B------:R-:W1:Y:S02]  /*7cc0*/  @!P1 SYNCS.PHASECHK.TRANS64 P1, [R187+URZ+0x90], R2 ;  /* 0x00009002bb0095a7 */ /* 0x000e6400080210ff */
[----:B-1----:R-:W-:Y:S05]  /*7cd0*/  @!P1 BRA `(.L_x_109) ;  /* 0xfffffffc00f09947 */ /* 0x002fea000383ffff */
[----:B------:R-:W-:Y:S05]  /*7ce0*/  BRA `(.L_x_108) ;  /* 0xffffffe0002c7947 */ /* 0x000fea000383ffff */
        .weak           $__internal_0_$__cuda_sm10x_tcgen05_guardrail_trap_col_being_dealloced_not_returned_by_alloc
        .type           $__internal_0_$__cuda_sm10x_tcgen05_guardrail_trap_col_being_dealloced_not_returned_by_alloc,@function
        .size           $__internal_0_$__cuda_sm10x_tcgen05_guardrail_trap_col_being_dealloced_not_returned_by_alloc,($__internal_1_$__cuda_sm10x_tcgen05_guardrail_trap_phase_invalid_during_alloc - $__internal_0_$__cuda_sm10x_tcgen05_guardrail_trap_col_being_dealloced_not_returned_by_alloc)
$__internal_0_$__cuda_sm10x_tcgen05_guardrail_trap_col_being_dealloced_not_returned_by_alloc:
[----:B------:R-:W-:Y:S05]  /*7cf0*/  BPT.TRAP 0x1 ;  /* 0x000000040000795c */ /* 0x000fea0000300000 */
[----:B------:R-:W-:-:S04]  /*7d00*/  HFMA2 R3, -RZ, RZ, 0, 0 ;  /* 0x00000000ff037431 */ /* 0x000fc800000001ff */
[----:B------:R-:W-:Y:S05]  /*7d10*/  RET.REL.NODEC R2 `(_ZN7cutlass13device_kernelINS_4gemm6kernel13GemmUniversalIN4cute5tupleIJiiiiEEENS1_10collective13CollectiveMmaINS1_35MainloopSm100TmaUmmaWarpSpecializedILi5ELi2ELi4ENS5_IJNS4_1CILi2EEENSA_ILi1EEESC_EEEEENS5_IJNSA_ILi256EEENSA_ILi64EEENSA_ILi128EEEEEEaNS5_IJlSC_lEEEaSJ_NS4_8TiledMMAINS4_8MMA_AtomIJNS4_21SM100_MMA_S8_2x1SM_SSIaaiLi256ELi64ELNS4_4UMMA5MajorE0ELSO_0ELNSN_8SaturateE0EEEEEENS4_6LayoutINS5_IJSC_SC_SC_EEENS5_IJNSA_ILi0EEESU_SU_EEEEENS5_IJNS4_10UnderscoreESX_SX_EEEEENS4_18SM100_TMA_2SM_LOADENS4_14ComposedLayoutINS4_7SwizzleILi3ELi4ELi3EEENS4_18smem_ptr_flag_bitsILi8EEENSS_INS5_IJNSA_ILi8EEESH_EEENS5_IJSH_SC_EEEEEEEvNS4_8identityES10_S1A_vS1B_EENS_8epilogue10collective18CollectiveEpilogueINS1D_23Sm100TmaWarpSpecializedILi1ELi1ELi64ELb0ELb0EEEJNS5_IJSH_SG_SH_EEENS5_IJNSS_ISH_SC_EENSS_ISG_SC_EEEEEaSJ_aSJ_NS1D_6fusion15FusionCallbacksIS1H_NS1M_17LinearCombinationIaiaiLNS_15FloatRoundStyleE2EEES1I_S1L_JEEENS4_5SM1004TMEM4LOAD26SM100_TMEM_LOAD_32dp32b64xENS4_13SM90_TMA_LOADENS11_INS12_ILi2ELi4ELi3EEES15_NSS_INS5_IJS16_SG_EEENS5_IJSG_SC_EEEEEEENS4_39AutoVectorizingCopyWithAssumedAlignmentILi128EEENS4_14SM90_TMA_STOREES21_S23_S23_EEEvvEEEEvNT_6ParamsE) ;  /* 0xffffff8002b87950 */ /* 0x000fea0003c3ffff */
        .weak           $__internal_1_$__cuda_sm10x_tcgen05_guardrail_trap_phase_invalid_during_alloc
        .type           $__internal_1_$__cuda_sm10x_tcgen05_guardrail_trap_phase_invalid_during_alloc,@function
        .size           $__internal_1_$__cuda_sm10x_tcgen05_guardrail_trap_phase_invalid_during_alloc,($__internal_2_$__cuda_sm10x_tcgen05_guardrail_trap_unallocated_columns_being_dealloced - $__internal_1_$__cuda_sm10x_tcgen05_guardrail_trap_phase_invalid_during_alloc)
$__internal_1_$__cuda_sm10x_tcgen05_guardrail_trap_phase_invalid_during_alloc:
[----:B------:R-:W-:Y:S05]  /*7d20*/  BPT.TRAP 0x1 ;  /* 0x000000040000795c */ /* 0x000fea0000300000 */
[----:B------:R-:W-:-:S04]  /*7d30*/  MOV R3, 0x0 ;  /* 0x0000000000037802 */ /* 0x000fc80000000f00 */
[----:B------:R-:W-:Y:S05]  /*7d40*/  RET.REL.NODEC R2 `(_ZN7cutlass13device_kernelINS_4gemm6kernel13GemmUniversalIN4cute5tupleIJiiiiEEENS1_10collective13CollectiveMmaINS1_35MainloopSm100TmaUmmaWarpSpecializedILi5ELi2ELi4ENS5_IJNS4_1CILi2EEENSA_ILi1EEESC_EEEEENS5_IJNSA_ILi256EEENSA_ILi64EEENSA_ILi128EEEEEEaNS5_IJlSC_lEEEaSJ_NS4_8TiledMMAINS4_8MMA_AtomIJNS4_21SM100_MMA_S8_2x1SM_SSIaaiLi256ELi64ELNS4_4UMMA5MajorE0ELSO_0ELNSN_8SaturateE0EEEEEENS4_6LayoutINS5_IJSC_SC_SC_EEENS5_IJNSA_ILi0EEESU_SU_EEEEENS5_IJNS4_10UnderscoreESX_SX_EEEEENS4_18SM100_TMA_2SM_LOADENS4_14ComposedLayoutINS4_7SwizzleILi3ELi4ELi3EEENS4_18smem_ptr_flag_bitsILi8EEENSS_INS5_IJNSA_ILi8EEESH_EEENS5_IJSH_SC_EEEEEEEvNS4_8identityES10_S1A_vS1B_EENS_8epilogue10collective18CollectiveEpilogueINS1D_23Sm100TmaWarpSpecializedILi1ELi1ELi64ELb0ELb0EEEJNS5_IJSH_SG_SH_EEENS5_IJNSS_ISH_SC_EENSS_ISG_SC_EEEEEaSJ_aSJ_NS1D_6fusion15FusionCallbacksIS1H_NS1M_17LinearCombinationIaiaiLNS_15FloatRoundStyleE2EEES1I_S1L_JEEENS4_5SM1004TMEM4LOAD26SM100_TMEM_LOAD_32dp32b64xENS4_13SM90_TMA_LOADENS11_INS12_ILi2ELi4ELi3EEES15_NSS_INS5_IJS16_SG_EEENS5_IJSG_SC_EEEEEEENS4_39AutoVectorizingCopyWithAssumedAlignmentILi128EEENS4_14SM90_TMA_STOREES21_S23_S23_EEEvvEEEEvNT_6ParamsE) ;  /* 0xffffff8002ac7950 */ /* 0x000fea0003c3ffff */
        .weak           $__internal_2_$__cuda_sm10x_tcgen05_guardrail_trap_unallocated_columns_being_dealloced
        .type           $__internal_2_$__cuda_sm10x_tcgen05_guardrail_trap_unallocated_columns_being_dealloced,@function
        .size           $__internal_2_$__cuda_sm10x_tcgen05_guardrail_trap_unallocated_columns_being_dealloced,(.L_x_152 - $__internal_2_$__cuda_sm10x_tcgen05_guardrail_trap_unallocated_columns_being_dealloced)
$__internal_2_$__cuda_sm10x_tcgen05_guardrail_trap_unallocated_columns_being_dealloced:
[----:B------:R-:W-:Y:S05]  /*7d50*/  BPT.TRAP 0x1 ;  /* 0x000000040000795c */ /* 0x000fea0000300000 */
[----:B------:R-:W-:-:S04]  /*7d60*/  HFMA2 R3, -RZ, RZ, 0, 0 ;  /* 0x00000000ff037431 */ /* 0x000fc800000001ff */
[----:B------:R-:W-:Y:S05]  /*7d70*/  RET.REL.NODEC R2 `(_ZN7cutlass13device_kernelINS_4gemm6kernel13GemmUniversalIN4cute5tupleIJiiiiEEENS1_10collective13CollectiveMmaINS1_35MainloopSm100TmaUmmaWarpSpecializedILi5ELi2ELi4ENS5_IJNS4_1CILi2EEENSA_ILi1EEESC_EEEEENS5_IJNSA_ILi256EEENSA_ILi64EEENSA_ILi128EEEEEEaNS5_IJlSC_lEEEaSJ_NS4_8TiledMMAINS4_8MMA_AtomIJNS4_21SM100_MMA_S8_2x1SM_SSIaaiLi256ELi64ELNS4_4UMMA5MajorE0ELSO_0ELNSN_8SaturateE0EEEEEENS4_6LayoutINS5_IJSC_SC_SC_EEENS5_IJNSA_ILi0EEESU_SU_EEEEENS5_IJNS4_10UnderscoreESX_SX_EEEEENS4_18SM100_TMA_2SM_LOADENS4_14ComposedLayoutINS4_7SwizzleILi3ELi4ELi3EEENS4_18smem_ptr_flag_bitsILi8EEENSS_INS5_IJNSA_ILi8EEESH_EEENS5_IJSH_SC_EEEEEEEvNS4_8identityES10_S1A_vS1B_EENS_8epilogue10collective18CollectiveEpilogueINS1D_23Sm100TmaWarpSpecializedILi1ELi1ELi64ELb0ELb0EEEJNS5_IJSH_SG_SH_EEENS5_IJNSS_ISH_SC_EENSS_ISG_SC_EEEEEaSJ_aSJ_NS1D_6fusion15FusionCallbacksIS1H_NS1M_17LinearCombinationIaiaiLNS_15FloatRoundStyleE2EEES1I_S1L_JEEENS4_5SM1004TMEM4LOAD26SM100_TMEM_LOAD_32dp32b64xENS4_13SM90_TMA_LOADENS11_INS12_ILi2ELi4ELi3EEES15_NSS_INS5_IJS16_SG_EEENS5_IJSG_SC_EEEEEEENS4_39AutoVectorizingCopyWithAssumedAlignmentILi128EEENS4_14SM90_TMA_STOREES21_S23_S23_EEEvvEEEEvNT_6ParamsE) ;  /* 0xffffff8002a07950 */ /* 0x000fea0003c3ffff */
.L_x_151:
[----:B------:R-:W-:-:S00]  /*7d80*/  BRA `(.L_x_151) ;  /* 0xfffffffc00fc7947 */ /* 0x000fc0000383ffff */
[----:B------:R-:W-:-:S00]  /*7d90*/  NOP ;  /* 0x0000000000007918 */ /* 0x000fc00000000000 */
        /* <DEDUP_REMOVED lines=14> */
.L_x_152:


//--------------------- .nv.global.init           --------------------------
	.section	.nv.global.init,"aw",@progbits
.nv.global.init:
	.type		$str$27,@object
	.size		$str$27,($str$28 - $str$27)
$str$27:
        /*0000*/ 	.byte	0x28, 0x61, 0x64, 0x64, 0x72, 0x65, 0x73, 0x73, 0x20, 0x26, 0x20, 0x6d, 0x61, 0x73, 0x6b, 0x29
        /*0010*/ 	.byte	0x20, 0x3d, 0x3d, 0x20, 0x30, 0x00
	.type		$str$28,@object
	.size		$str$28,($str$26 - $str$28)
$str$28:
        /*0016*/ 	.byte	0x2f, 0x74, 0x6d, 0x70, 0x2f, 0x63, 0x75, 0x74, 0x6c, 0x61, 0x73, 0x73, 0x5f, 0x73, 0x77, 0x65
        /*0026*/ 	.byte	0x65, 0x70, 0x5f, 0x73, 0x72, 0x63, 0x2f, 0x69, 0x6e, 0x63, 0x6c, 0x75, 0x64, 0x65, 0x2f, 0x63
        /*0036*/ 	.byte	0x75, 0x74, 0x65, 0x2f, 0x70, 0x6f, 0x69, 0x6e, 0x74, 0x65, 0x72, 0x5f, 0x66, 0x6c, 0x61, 0x67
        /*0046*/ 	.byte	0x67, 0x65, 0x64, 0x2e, 0x68, 0x70, 0x70, 0x00
	.type		$str$26,@object
	.size		$str$26,($str$25 - $str$26)
$str$26:
        /*004e*/ 	.byte	0x2f, 0x74, 0x6d, 0x70, 0x2f, 0x63, 0x75, 0x74, 0x6c, 0x61, 0x73, 0x73, 0x5f, 0x73, 0x77, 0x65
        /*005e*/ 	.byte	0x65, 0x70, 0x5f, 0x73, 0x72, 0x63, 0x2f, 0x69, 0x6e, 0x63, 0x6c, 0x75, 0x64, 0x65, 0x2f, 0x63
        /*006e*/ 	.byte	0x75, 0x74, 0x65, 0x2f, 0x61, 0x74, 0x6f, 0x6d, 0x2f, 0x63, 0x6f, 0x70, 0x79, 0x5f, 0x74, 0x72
        /*007e*/ 	.byte	0x61, 0x69, 0x74, 0x73, 0x5f, 0x73, 0x6d, 0x31, 0x30, 0x30, 0x2e, 0x68, 0x70, 0x70, 0x00
	.type		$str$25,@object
	.size		$str$25,(__unnamed_1 - $str$25)
$str$25:
        /*008d*/ 	.byte	0x28, 0x28, 0x75, 0x69, 0x6e, 0x74, 0x33, 0x32, 0x5f, 0x74, 0x28, 0x74, 0x68, 0x72, 0x65, 0x61
        /*009d*/ 	.byte	0x64, 0x49, 0x64, 0x78, 0x2e, 0x78, 0x29, 0x20, 0x2f, 0x20, 0x33, 0x32, 0x29, 0x20, 0x25, 0x20
        /*00ad*/ 	.byte	0x34, 0x29, 0x20, 0x3d, 0x3d, 0x20, 0x28, 0x28, 0x28, 0x74, 0x6d, 0x65, 0x6d, 0x5f, 0x61, 0x64
        /*00bd*/ 	.byte	0x64, 0x72, 0x20, 0x3e, 0x3e, 0x20, 0x31, 0x36, 0x29, 0x20, 0x2f, 0x20, 0x33, 0x32, 0x29, 0x20
        /*00cd*/ 	.byte	0x25, 0x20, 0x34, 0x29, 0x00
	.type		__unnamed_1,@object
	.size		__unnamed_1,(__unnamed_2 - __unnamed_1)
__unnamed_1:
        /*00d2*/ 	.byte	0x61, 0x75, 0x74, 0x6f, 0x20, 0x63, 0x75, 0x74, 0x65, 0x3a, 0x3a, 0x61, 0x73, 0x5f, 0x70, 0x6f
        /* <DEDUP_REMOVED lines=24> */
        /*0262*/ 	.byte	0x5d, 0x00
	.type		__unnamed_2,@object
	.size		__unnamed_2,(.L_2 - __unnamed_2)
__unnamed_2:
        /* <DEDUP_REMOVED lines=42> */
        /*0504*/ 	.byte	0x43, 0x3c, 0x30, 0x3e, 0x3e, 0x3e, 0x3e, 0x5d, 0x00
.L_2:


//--------------------- .nv.shared._ZN7cutlass13device_kernelINS_4gemm6kernel13GemmUniversalIN4cute5tupleIJiiiiEEENS1_10collective13CollectiveMmaINS1_35MainloopSm100TmaUmmaWarpSpecializedILi5ELi2ELi4ENS5_IJNS4_1CILi2EEENSA_ILi1EEESC_EEEEENS5_IJNSA_ILi256EEENSA_ILi64EEENSA_ILi128EEEEEEaNS5_IJlSC_lEEEaSJ_NS4_8TiledMMAINS4_8MMA_AtomIJNS4_21SM100_MMA_S8_2x1SM_SSIaaiLi256ELi64ELNS4_4UMMA5MajorE0ELSO_0ELNSN_8SaturateE0EEEEEENS4_6LayoutINS5_IJSC_SC_SC_EEENS5_IJNSA_ILi0EEESU_SU_EEEEENS5_IJNS4_10UnderscoreESX_SX_EEEEENS4_18SM100_TMA_2SM_LOADENS4_14ComposedLayoutINS4_7SwizzleILi3ELi4ELi3EEENS4_18smem_ptr_flag_bitsILi8EEENSS_INS5_IJNSA_ILi8EEESH_EEENS5_IJSH_SC_EEEEEEEvNS4_8identityES10_S1A_vS1B_EENS_8epilogue10collective18CollectiveEpilogueINS1D_23Sm100TmaWarpSpecializedILi1ELi1ELi64ELb0ELb0EEEJNS5_IJSH_SG_SH_EEENS5_IJNSS_ISH_SC_EENSS_ISG_SC_EEEEEaSJ_aSJ_NS1D_6fusion15FusionCallbacksIS1H_NS1M_17LinearCombinationIaiaiLNS_15FloatRoundStyleE2EEES1I_S1L_JEEENS4_5SM1004TMEM4LOAD26SM100_TMEM_LOAD_32dp32b64xENS4_13SM90_TMA_LOADENS11_INS12_ILi2ELi4ELi3EEES15_NSS_INS5_IJS16_SG_EEENS5_IJSG_SC_EEEEEEENS4_39AutoVectorizingCopyWithAssumedAlignmentILi128EEENS4_14SM90_TMA_STOREES21_S23_S23_EEEvvEEEEvNT_6ParamsE --------------------------
	.section	.nv.shared._ZN7cutlass13device_kernelINS_4gemm6kernel13GemmUniversalIN4cute5tupleIJiiiiEEENS1_10collective13CollectiveMmaINS1_35MainloopSm100TmaUmmaWarpSpecializedILi5ELi2ELi4ENS5_IJNS4_1CILi2EEENSA_ILi1EEESC_EEEEENS5_IJNSA_ILi256EEENSA_ILi64EEENSA_ILi128EEEEEEaNS5_IJlSC_lEEEaSJ_NS4_8TiledMMAINS4_8MMA_AtomIJNS4_21SM100_MMA_S8_2x1SM_SSIaaiLi256ELi64ELNS4_4UMMA5MajorE0ELSO_0ELNSN_8SaturateE0EEEEEENS4_6LayoutINS5_IJSC_SC_SC_EEENS5_IJNSA_ILi0EEESU_SU_EEEEENS5_IJNS4_10UnderscoreESX_SX_EEEEENS4_18SM100_TMA_2SM_LOADENS4_14ComposedLayoutINS4_7SwizzleILi3ELi4ELi3EEENS4_18smem_ptr_flag_bitsILi8EEENSS_INS5_IJNSA_ILi8EEESH_EEENS5_IJSH_SC_EEEEEEEvNS4_8identityES10_S1A_vS1B_EENS_8epilogue10collective18CollectiveEpilogueINS1D_23Sm100TmaWarpSpecializedILi1ELi1ELi64ELb0ELb0EEEJNS5_IJSH_SG_SH_EEENS5_IJNSS_ISH_SC_EENSS_ISG_SC_EEEEEaSJ_aSJ_NS1D_6fusion15FusionCallbacksIS1H_NS1M_17LinearCombinationIaiaiLNS_15FloatRoundStyleE2EEES1I_S1L_JEEENS4_5SM1004TMEM4LOAD26SM100_TMEM_LOAD_32dp32b64xENS4_13SM90_TMA_LOADENS11_INS12_ILi2ELi4ELi3EEES15_NSS_INS5_IJS16_SG_EEENS5_IJSG_SC_EEEEEEENS4_39AutoVectorizingCopyWithAssumedAlignmentILi128EEENS4_14SM90_TMA_STOREES21_S23_S23_EEEvvEEEEvNT_6ParamsE,"aw",@nobits
	.sectionflags	@""
	.align	16
	.zero		1024


//--------------------- .nv.shared.reserved.0     --------------------------
	.section	.nv.shared.reserved.0,"aw",@nobits
	.weak		__nv_reservedSMEM_offset_0_alias
	.size		__nv_reservedSMEM_offset_0_alias, 0, 64
	.other		__nv_reservedSMEM_offset_0_alias,@"STO_CUDA_RESERVED_SHARED STV_DEFAULT"
__nv_reservedSMEM_offset_0_alias:
	.zero		0
.nv.shared.reserved.0:
	.zero		64
	.weak		__nv_reservedSMEM_tcgen05_partition
	.type		__nv_reservedSMEM_tcgen05_partition,@object
	.size		__nv_reservedSMEM_tcgen05_partition,(.L_0 - __nv_reservedSMEM_tcgen05_partition)
__nv_reservedSMEM_tcgen05_partition:
	.zero		32
.L_0:


//--------------------- .nv.global                --------------------------
	.section	.nv.global,"aw",@nobits
.nv.global:
	.type		_ZN39_INTERNAL_c61ff048_4_k_cu_0c6dc7c1_99204cute1_E,@object
	.size		_ZN39_INTERNAL_c61ff048_4_k_cu_0c6dc7c1_99204cute1_E,(_ZN39_INTERNAL_c61ff048_4_k_cu_0c6dc7c1_99204cuda3std3__45__cpo6cbeginE - _ZN39_INTERNAL_c61ff048_4_k_cu_0c6dc7c1_99204cute1_E)
_ZN39_INTERNAL_c61ff048_4_k_cu_0c6dc7c1_99204cute1_E:
	.zero		1
	.type		_ZN39_INTERNAL_c61ff048_4_k_cu_0c6dc7c1_99204cuda3std3__45__cpo6cbeginE,@object
	.size		_ZN39_INTERNAL_c61ff048_4_k_cu_0c6dc7c1_99204cuda3std3__45__cpo6cbeginE,(_ZN39_INTERNAL_c61ff048_4_k_cu_0c6dc7c1_99204cuda3std3__48in_placeE - _ZN39_INTERNAL_c61ff048_4_k_cu_0c6dc7c1_99204cuda3std3__45__cpo6cbeginE)
_ZN39_INTERNAL_c61ff048_4_k_cu_0c6dc7c1_99204cuda3std3__45__cpo6cbeginE:
	.zero		1
	.type		_ZN39_INTERNAL_c61ff048_4_k_cu_0c6dc7c1_99204cuda3std3__48in_placeE,@object
	.size		_ZN39_INTERNAL_c61ff048_4_k_cu_0c6dc7c1_99204cuda3std3__48in_placeE,(_ZN39_INTERNAL_c61ff048_4_k_cu_0c6dc7c1_99204cuda3std6ranges3__45__cpo9iter_moveE - _ZN39_INTERNAL_c61ff048_4_k_cu_0c6dc7c1_99204cuda3std3__48in_placeE)
_ZN39_INTERNAL_c61ff048_4_k_cu_0c6dc7c1_99204cuda3std3__48in_placeE:
	.zero		1
	.type		_ZN39_INTERNAL_c61ff048_4_k_cu_0c6dc7c1_99204cuda3std6ranges3__45__cpo9iter_moveE,@object
	.size		_ZN39_INTERNAL_c61ff048_4_k_cu_0c6dc7c1_99204cuda3std6ranges3__45__cpo9iter_moveE,(_ZN39_INTERNAL_c61ff048_4_k_cu_0c6dc7c1_99204cuda3std3__45__cpo5beginE - _ZN39_INTERNAL_c61ff048_4_k_cu_0c6dc7c1_99204cuda3std6ranges3__45__cpo9iter_moveE)
_ZN39_INTERNAL_c61ff048_4_k_cu_0c6dc7c1_99204cuda3std6ranges3__45__cpo9iter_moveE:
	.zero		1
	.type		_ZN39_INTERNAL_c61ff048_4_k_cu_0c6dc7c1_99204cuda3std3__45__cpo5beginE,@object
	.size		_ZN39_INTERNAL_c61ff048_4_k_cu_0c6dc7c1_99204cuda3std3__45__cpo5beginE,(_ZN39_INTERNAL_c61ff048_4_k_cu_0c6dc7c1_99204cuda3std3__441_GLOBAL__N__c61ff048_4_k_cu_0c6dc7c1_99206ignoreE - _ZN39_INTERNAL_c61ff048_4_k_cu_0c6dc7c1_99204cuda3std3__45__cpo5beginE)
_ZN39_INTERNAL_c61ff048_4_k_cu_0c6dc7c1_99204cuda3std3__45__cpo5beginE:
	.zero		1
	.type		_ZN39_INTERNAL_c61ff048_4_k_cu_0c6dc7c1_99204cuda3std3__441_GLOBAL__N__c61ff048_4_k_cu_0c6dc7c1_99206ignoreE,@object
	.size		_ZN39_INTERNAL_c61ff048_4_k_cu_0c6dc7c1_99204cuda3std3__441_GLOBAL__N__c61ff048_4_k_cu_0c6dc7c1_99206ignoreE,(_ZN39_INTERNAL_c61ff048_4_k_cu_0c6dc7c1_99204cute7productE - _ZN39_INTERNAL_c61ff048_4_k_cu_0c6dc7c1_99204cuda3std3__441_GLOBAL__N__c61ff048_4_k_cu_0c6dc7c1_99206ignoreE)
_ZN39_INTERNAL_c61ff048_4_k_cu_0c6dc7c1_99204cuda3std3__441_GLOBAL__N__c61ff048_4_k_cu_0c6dc7c1_99206ignoreE:
	.zero		1
	.type		_ZN39_INTERNAL_c61ff048_4_k_cu_0c6dc7c1_99204cute7productE,@object
	.size		_ZN39_INTERNAL_c61ff048_4_k_cu_0c6dc7c1_99204cute7productE,(_ZN39_INTERNAL_c61ff048_4_k_cu_0c6dc7c1_99204cuda3std3__45__cpo3endE - _ZN39_INTERNAL_c61ff048_4_k_cu_0c6dc7c1_99204cute7productE)
_ZN39_INTERNAL_c61ff048_4_k_cu_0c6dc7c1_99204cute7productE:
	.zero		1
	.type		_ZN39_INTERNAL_c61ff048_4_k_cu_0c6dc7c1_99204cuda3std3__45__cpo3endE,@object
	.size		_ZN39_INTERNAL_c61ff048_4_k_cu_0c6dc7c1_99204cuda3std3__45__cpo3endE,(_ZN39_INTERNAL_c61ff048_4_k_cu_0c6dc7c1_99204cuda3std3__419piecewise_constructE - _ZN39_INTERNAL_c61ff048_4_k_cu_0c6dc7c1_99204cuda3std3__45__cpo3endE)
_ZN39_INTERNAL_c61ff048_4_k_cu_0c6dc7c1_99204cuda3std3__45__cpo3endE:
	.zero		1
	.type		_ZN39_INTERNAL_c61ff048_4_k_cu_0c6dc7c1_99204cuda3std3__419piecewise_constructE,@object
	.size		_ZN39_INTERNAL_c61ff048_4_k_cu_0c6dc7c1_99204cuda3std3__419piecewise_constructE,(_ZN39_INTERNAL_c61ff048_4_k_cu_0c6dc7c1_99204cuda3std3__45__cpo4cendE - _ZN39_INTERNAL_c61ff048_4_k_cu_0c6dc7c1_99204cuda3std3__419piecewise_constructE)
_ZN39_INTERNAL_c61ff048_4_k_cu_0c6dc7c1_99204cuda3std3__419piecewise_constructE:
	.zero		1
	.type		_ZN39_INTERNAL_c61ff048_4_k_cu_0c6dc7c1_99204cuda3std3__45__cpo4cendE,@object
	.size		_ZN39_INTERNAL_c61ff048_4_k_cu_0c6dc7c1_99204cuda3std3__45__cpo4cendE,(_ZN39_INTERNAL_c61ff048_4_k_cu_0c6dc7c1_99204cuda3std6ranges3__45__cpo4swapE - _ZN39_INTERNAL_c61ff048_4_k_cu_0c6dc7c1_99204cuda3std3__45__cpo4cendE)
_ZN39_INTERNAL_c61ff048_4_k_cu_0c6dc7c1_99204cuda3std3__45__cpo4cendE:
	.zero		1
	.type		_ZN39_INTERNAL_c61ff048_4_k_cu_0c6dc7c1_99204cuda3std6ranges3__45__cpo4swapE,@object
	.size		_ZN39_INTERNAL_c61ff048_4_k_cu_0c6dc7c1_99204cuda3std6ranges3__45__cpo4swapE,(.L_10 - _ZN39_INTERNAL_c61ff048_4_k_cu_0c6dc7c1_99204cuda3std6ranges3__45__cpo4swapE)
_ZN39_INTERNAL_c61ff048_4_k_cu_0c6dc7c1_99204cuda3std6ranges3__45__cpo4swapE:
	.zero		1
.L_10:


//--------------------- .nv.constant0._ZN7cutlass13device_kernelINS_4gemm6kernel13GemmUniversalIN4cute5tupleIJiiiiEEENS1_10collective13CollectiveMmaINS1_35MainloopSm100TmaUmmaWarpSpecializedILi5ELi2ELi4ENS5_IJNS4_1CILi2EEENSA_ILi1EEESC_EEEEENS5_IJNSA_ILi256EEENSA_ILi64EEENSA_ILi128EEEEEEaNS5_IJlSC_lEEEaSJ_NS4_8TiledMMAINS4_8MMA_AtomIJNS4_21SM100_MMA_S8_2x1SM_SSIaaiLi256ELi64ELNS4_4UMMA5MajorE0ELSO_0ELNSN_8SaturateE0EEEEEENS4_6LayoutINS5_IJSC_SC_SC_EEENS5_IJNSA_ILi0EEESU_SU_EEEEENS5_IJNS4_10UnderscoreESX_SX_EEEEENS4_18SM100_TMA_2SM_LOADENS4_14ComposedLayoutINS4_7SwizzleILi3ELi4ELi3EEENS4_18smem_ptr_flag_bitsILi8EEENSS_INS5_IJNSA_ILi8EEESH_EEENS5_IJSH_SC_EEEEEEEvNS4_8identityES10_S1A_vS1B_EENS_8epilogue10collective18CollectiveEpilogueINS1D_23Sm100TmaWarpSpecializedILi1ELi1ELi64ELb0ELb0EEEJNS5_IJSH_SG_SH_EEENS5_IJNSS_ISH_SC_EENSS_ISG_SC_EEEEEaSJ_aSJ_NS1D_6fusion15FusionCallbacksIS1H_NS1M_17LinearCombinationIaiaiLNS_15FloatRoundStyleE2EEES1I_S1L_JEEENS4_5SM1004TMEM4LOAD26SM100_TMEM_LOAD_32dp32b64xENS4_13SM90_TMA_LOADENS11_INS12_ILi2ELi4ELi3EEES15_NSS_INS5_IJS16_SG_EEENS5_IJSG_SC_EEEEEEENS4_39AutoVectorizingCopyWithAssumedAlignmentILi128EEENS4_14SM90_TMA_STOREES21_S23_S23_EEEvvEEEEvNT_6ParamsE --------------------------
	.section	.nv.constant0._ZN7cutlass13device_kernelINS_4gemm6kernel13GemmUniversalIN4cute5tupleIJiiiiEEENS1_10collective13CollectiveMmaINS1_35MainloopSm100TmaUmmaWarpSpecializedILi5ELi2ELi4ENS5_IJNS4_1CILi2EEENSA_ILi1EEESC_EEEEENS5_IJNSA_ILi256EEENSA_ILi64EEENSA_ILi128EEEEEEaNS5_IJlSC_lEEEaSJ_NS4_8TiledMMAINS4_8MMA_AtomIJNS4_21SM100_MMA_S8_2x1SM_SSIaaiLi256ELi64ELNS4_4UMMA5MajorE0ELSO_0ELNSN_8SaturateE0EEEEEENS4_6LayoutINS5_IJSC_SC_SC_EEENS5_IJNSA_ILi0EEESU_SU_EEEEENS5_IJNS4_10UnderscoreESX_SX_EEEEENS4_18SM100_TMA_2SM_LOADENS4_14ComposedLayoutINS4_7SwizzleILi3ELi4ELi3EEENS4_18smem_ptr_flag_bitsILi8EEENSS_INS5_IJNSA_ILi8EEESH_EEENS5_IJSH_SC_EEEEEEEvNS4_8identityES10_S1A_vS1B_EENS_8epilogue10collective18CollectiveEpilogueINS1D_23Sm100TmaWarpSpecializedILi1ELi1ELi64ELb0ELb0EEEJNS5_IJSH_SG_SH_EEENS5_IJNSS_ISH_SC_EENSS_ISG_SC_EEEEEaSJ_aSJ_NS1D_6fusion15FusionCallbacksIS1H_NS1M_17LinearCombinationIaiaiLNS_15FloatRoundStyleE2EEES1I_S1L_JEEENS4_5SM1004TMEM4LOAD26SM100_TMEM_LOAD_32dp32b64xENS4_13SM90_TMA_LOADENS11_INS12_ILi2ELi4ELi3EEES15_NSS_INS5_IJS16_SG_EEENS5_IJSG_SC_EEEEEEENS4_39AutoVectorizingCopyWithAssumedAlignmentILi128EEENS4_14SM90_TMA_STOREES21_S23_S23_EEEvvEEEEvNT_6ParamsE,"a",@progbits
	.sectionflags	@""
	.align	4
.nv.constant0._ZN7cutlass13device_kernelINS_4gemm6kernel13GemmUniversalIN4cute5tupleIJiiiiEEENS1_10collective13CollectiveMmaINS1_35MainloopSm100TmaUmmaWarpSpecializedILi5ELi2ELi4ENS5_IJNS4_1CILi2EEENSA_ILi1EEESC_EEEEENS5_IJNSA_ILi256EEENSA_ILi64EEENSA_ILi128EEEEEEaNS5_IJlSC_lEEEaSJ_NS4_8TiledMMAINS4_8MMA_AtomIJNS4_21SM100_MMA_S8_2x1SM_SSIaaiLi256ELi64ELNS4_4UMMA5MajorE0ELSO_0ELNSN_8SaturateE0EEEEEENS4_6LayoutINS5_IJSC_SC_SC_EEENS5_IJNSA_ILi0EEESU_SU_EEEEENS5_IJNS4_10UnderscoreESX_SX_EEEEENS4_18SM100_TMA_2SM_LOADENS4_14ComposedLayoutINS4_7SwizzleILi3ELi4ELi3EEENS4_18smem_ptr_flag_bitsILi8EEENSS_INS5_IJNSA_ILi8EEESH_EEENS5_IJSH_SC_EEEEEEEvNS4_8identityES10_S1A_vS1B_EENS_8epilogue10collective18CollectiveEpilogueINS1D_23Sm100TmaWarpSpecializedILi1ELi1ELi64ELb0ELb0EEEJNS5_IJSH_SG_SH_EEENS5_IJNSS_ISH_SC_EENSS_ISG_SC_EEEEEaSJ_aSJ_NS1D_6fusion15FusionCallbacksIS1H_NS1M_17LinearCombinationIaiaiLNS_15FloatRoundStyleE2EEES1I_S1L_JEEENS4_5SM1004TMEM4LOAD26SM100_TMEM_LOAD_32dp32b64xENS4_13SM90_TMA_LOADENS11_INS12_ILi2ELi4ELi3EEES15_NSS_INS5_IJS16_SG_EEENS5_IJSG_SC_EEEEEEENS4_39AutoVectorizingCopyWithAssumedAlignmentILi128EEENS4_14SM90_TMA_STOREES21_S23_S23_EEEvvEEEEvNT_6ParamsE:
	.zero		2944


//--------------------- SYMBOLS --------------------------

	.type		.nv.reservedSmem.offset0,@object
	.size		.nv.reservedSmem.offset0,0x4
	.type		.nv.reservedSmem.cap,@object
	.size		.nv.reservedSmem.cap,0x4
	.type		__assertfail,@function
